// auto-generated by cutlass_sweep.gemm — config: {"arch": "sm_100", "cluster_m": 2, "cluster_n": 1, "dtype": "fp16", "dtype_b": "fp16", "layout": "nt", "stages": 0, "tile_k": 128, "tile_m": 128, "tile_n": 64}
#include "cutlass/cutlass.h"
#include "cutlass/gemm/collective/collective_builder.hpp"
#include "cutlass/gemm/device/gemm_universal_adapter.h"
#include "cutlass/gemm/kernel/gemm_universal.hpp"
#include "cutlass/epilogue/collective/collective_builder.hpp"

using ElemA = cutlass::half_t;
using ElemB = cutlass::half_t;
using ElemCD = cutlass::half_t;
using Acc  = float;
using TileShape    = cute::Shape<cute::_128, cute::_64, cute::_128>;
using ClusterShape = cute::Shape<cute::_2, cute::_1, cute::_1>;

using CollectiveEpilogue = typename cutlass::epilogue::collective::CollectiveBuilder<
    cutlass::arch::Sm100, cutlass::arch::OpClassTensorOp,
    TileShape, ClusterShape,
    cutlass::epilogue::collective::EpilogueTileAuto,
    Acc, Acc,
    ElemCD, cutlass::layout::RowMajor, 128 / cutlass::sizeof_bits<ElemCD>::value,
    ElemCD, cutlass::layout::RowMajor, 128 / cutlass::sizeof_bits<ElemCD>::value,
    cutlass::epilogue::collective::EpilogueScheduleAuto
  >::CollectiveOp;

using CollectiveMainloop = typename cutlass::gemm::collective::CollectiveBuilder<
    cutlass::arch::Sm100, cutlass::arch::OpClassTensorOp,
    ElemA, cutlass::layout::RowMajor, 128 / cutlass::sizeof_bits<ElemA>::value,
    ElemB, cutlass::layout::ColumnMajor, 128 / cutlass::sizeof_bits<ElemB>::value,
    Acc,
    TileShape, ClusterShape,
    cutlass::gemm::collective::StageCountAutoCarveout<static_cast<int>(sizeof(typename CollectiveEpilogue::SharedStorage))>,
    cutlass::gemm::collective::KernelScheduleAuto
  >::CollectiveOp;

using GemmKernel = cutlass::gemm::kernel::GemmUniversal<
    cute::Shape<int,int,int,int>,
    CollectiveMainloop,
    CollectiveEpilogue
>;
using Gemm = cutlass::gemm::device::GemmUniversalAdapter<GemmKernel>;

// Force the device kernel symbol into the cubin without needing a host main.
auto* _anchor = &cutlass::device_kernel<GemmKernel>;


// ===== COMPILED SASS (sm_100a) =====

	.target	sm_100a

	.elftype	@"ET_EXEC"


//--------------------- .note.nv.tkinfo           --------------------------
	.section	.note.nv.tkinfo,"",@"SHT_NOTE"
	.sectionflags	@"SHF_NOTE_NV_TKINFO"
	.tkinfo
        /*0018*/ 	.word	0x00000002
        /*0030*/ 	.string	""
        /*0030*/ 	.string	"ptxas"
        /*0030*/ 	.string	"Cuda compilation tools, release 13.0, V13.0.88"
        /*0030*/ 	.string	"Build cuda_13.0.r13.0/compiler.36424714_0"
        /*0030*/ 	.string	"-arch sm_100a -m 64 "



//--------------------- .note.nv.cuinfo           --------------------------
	.section	.note.nv.cuinfo,"",@"SHT_NOTE"
	.sectionflags	@"SHF_NOTE_NV_CUINFO"
        /*0018*/ 	.short	0x0002
        /*001a*/ 	.short	0x0064
        /*001c*/ 	.short	0x0082
	.zero		2


//--------------------- .nv.info                  --------------------------
	.section	.nv.info,"",@"SHT_CUDA_INFO"
	.align	4


	//----- nvinfo : EIATTR_REGCOUNT
	.align		4
        /*0000*/ 	.byte	0x04, 0x2f
        /*0002*/ 	.short	(.L_19 - .L_18)
	.align		4
.L_18:
        /*0004*/ 	.word	index@(_ZN7cutlass13device_kernelINS_4gemm6kernel13GemmUniversalIN4cute5tupleIJiiiiEEENS1_10collective13CollectiveMmaINS1_35MainloopSm100TmaUmmaWarpSpecializedILi8ELi2ELi4ENS5_IJNS4_1CILi2EEENSA_ILi1EEESC_EEEEENS5_IJNSA_ILi128EEENSA_ILi64EEESF_EEENS_6half_tENS5_IJlSC_lEEESI_SJ_NS4_8TiledMMAINS4_8MMA_AtomIJNS4_26SM100_MMA_F16BF16_2x1SM_SSISI_SI_fLi128ELi64ELNS4_4UMMA5MajorE0ELSO_0ELNSN_7ScaleInE0ELSP_0EEEEEENS4_6LayoutINS5_IJSC_SC_SC_EEENS5_IJNSA_ILi0EEESU_SU_EEEEENS5_IJNS4_10UnderscoreESX_SX_EEEEENS4_18SM100_TMA_2SM_LOADENS4_14ComposedLayoutINS4_7SwizzleILi3ELi4ELi3EEENS4_18smem_ptr_flag_bitsILi16EEENSS_INS5_IJNSA_ILi8EEESG_EEENS5_IJSG_SC_EEEEEEEvNS4_8identityES10_S1A_vS1B_EENS_8epilogue10collective18CollectiveEpilogueINS1D_23Sm100TmaWarpSpecializedILi3ELi2ELi16ELb1ELb0EEEJNS5_IJSG_SG_SF_EEENS5_IJNSS_ISG_SC_EENSS_INS5_IJNSA_ILi16EEESB_EEENS5_IJSC_NSA_ILi32EEEEEEEEEEESI_SJ_SI_SJ_NS1D_6fusion15FusionCallbacksIS1H_NS1Q_17LinearCombinationISI_fSI_fLNS_15FloatRoundStyleE2EEES1I_S1P_JEEENS4_5SM1004TMEM4LOAD26SM100_TMEM_LOAD_32dp32b16xENS4_13SM90_TMA_LOADENS11_INS12_ILi1ELi4ELi3EEES15_NSS_INS5_IJS16_S1K_EEENS5_IJS1K_SC_EEEEEEENS4_39AutoVectorizingCopyWithAssumedAlignmentILi128EEENS4_14SM90_TMA_STOREES25_S27_S27_EEEvvEEEEvNT_6ParamsE)
        /*0008*/ 	.word	0x00000059


	//----- nvinfo : EIATTR_FRAME_SIZE
	.align		4
.L_19:
        /*000c*/ 	.byte	0x04, 0x11
        /*000e*/ 	.short	(.L_21 - .L_20)
	.align		4
.L_20:
        /*0010*/ 	.word	index@($__internal_2_$__cuda_sm10x_tcgen05_guardrail_trap_unallocated_columns_being_dealloced)
        /*0014*/ 	.word	0x00000000


	//----- nvinfo : EIATTR_FRAME_SIZE
	.align		4
.L_21:
        /*0018*/ 	.byte	0x04, 0x11
        /*001a*/ 	.short	(.L_23 - .L_22)
	.align		4
.L_22:
        /*001c*/ 	.word	index@($__internal_1_$__cuda_sm10x_tcgen05_guardrail_trap_phase_invalid_during_alloc)
        /*0020*/ 	.word	0x00000000


	//----- nvinfo : EIATTR_FRAME_SIZE
	.align		4
.L_23:
        /*0024*/ 	.byte	0x04, 0x11
        /*0026*/ 	.short	(.L_25 - .L_24)
	.align		4
.L_24:
        /*0028*/ 	.word	index@($__internal_0_$__cuda_sm10x_tcgen05_guardrail_trap_col_being_dealloced_not_returned_by_alloc)
        /*002c*/ 	.word	0x00000000


	//----- nvinfo : EIATTR_FRAME_SIZE
	.align		4
.L_25:
        /*0030*/ 	.byte	0x04, 0x11
        /*0032*/ 	.short	(.L_27 - .L_26)
	.align		4
.L_26:
        /*0034*/ 	.word	index@(_ZN7cutlass13device_kernelINS_4gemm6kernel13GemmUniversalIN4cute5tupleIJiiiiEEENS1_10collective13CollectiveMmaINS1_35MainloopSm100TmaUmmaWarpSpecializedILi8ELi2ELi4ENS5_IJNS4_1CILi2EEENSA_ILi1EEESC_EEEEENS5_IJNSA_ILi128EEENSA_ILi64EEESF_EEENS_6half_tENS5_IJlSC_lEEESI_SJ_NS4_8TiledMMAINS4_8MMA_AtomIJNS4_26SM100_MMA_F16BF16_2x1SM_SSISI_SI_fLi128ELi64ELNS4_4UMMA5MajorE0ELSO_0ELNSN_7ScaleInE0ELSP_0EEEEEENS4_6LayoutINS5_IJSC_SC_SC_EEENS5_IJNSA_ILi0EEESU_SU_EEEEENS5_IJNS4_10UnderscoreESX_SX_EEEEENS4_18SM100_TMA_2SM_LOADENS4_14ComposedLayoutINS4_7SwizzleILi3ELi4ELi3EEENS4_18smem_ptr_flag_bitsILi16EEENSS_INS5_IJNSA_ILi8EEESG_EEENS5_IJSG_SC_EEEEEEEvNS4_8identityES10_S1A_vS1B_EENS_8epilogue10collective18CollectiveEpilogueINS1D_23Sm100TmaWarpSpecializedILi3ELi2ELi16ELb1ELb0EEEJNS5_IJSG_SG_SF_EEENS5_IJNSS_ISG_SC_EENSS_INS5_IJNSA_ILi16EEESB_EEENS5_IJSC_NSA_ILi32EEEEEEEEEEESI_SJ_SI_SJ_NS1D_6fusion15FusionCallbacksIS1H_NS1Q_17LinearCombinationISI_fSI_fLNS_15FloatRoundStyleE2EEES1I_S1P_JEEENS4_5SM1004TMEM4LOAD26SM100_TMEM_LOAD_32dp32b16xENS4_13SM90_TMA_LOADENS11_INS12_ILi1ELi4ELi3EEES15_NSS_INS5_IJS16_S1K_EEENS5_IJS1K_SC_EEEEEEENS4_39AutoVectorizingCopyWithAssumedAlignmentILi128EEENS4_14SM90_TMA_STOREES25_S27_S27_EEEvvEEEEvNT_6ParamsE)
        /*0038*/ 	.word	0x00000000


	//----- nvinfo : EIATTR_MIN_STACK_SIZE
	.align		4
.L_27:
        /*003c*/ 	.byte	0x04, 0x12
        /*003e*/ 	.short	(.L_29 - .L_28)
	.align		4
.L_28:
        /*0040*/ 	.word	index@(_ZN7cutlass13device_kernelINS_4gemm6kernel13GemmUniversalIN4cute5tupleIJiiiiEEENS1_10collective13CollectiveMmaINS1_35MainloopSm100TmaUmmaWarpSpecializedILi8ELi2ELi4ENS5_IJNS4_1CILi2EEENSA_ILi1EEESC_EEEEENS5_IJNSA_ILi128EEENSA_ILi64EEESF_EEENS_6half_tENS5_IJlSC_lEEESI_SJ_NS4_8TiledMMAINS4_8MMA_AtomIJNS4_26SM100_MMA_F16BF16_2x1SM_SSISI_SI_fLi128ELi64ELNS4_4UMMA5MajorE0ELSO_0ELNSN_7ScaleInE0ELSP_0EEEEEENS4_6LayoutINS5_IJSC_SC_SC_EEENS5_IJNSA_ILi0EEESU_SU_EEEEENS5_IJNS4_10UnderscoreESX_SX_EEEEENS4_18SM100_TMA_2SM_LOADENS4_14ComposedLayoutINS4_7SwizzleILi3ELi4ELi3EEENS4_18smem_ptr_flag_bitsILi16EEENSS_INS5_IJNSA_ILi8EEESG_EEENS5_IJSG_SC_EEEEEEEvNS4_8identityES10_S1A_vS1B_EENS_8epilogue10collective18CollectiveEpilogueINS1D_23Sm100TmaWarpSpecializedILi3ELi2ELi16ELb1ELb0EEEJNS5_IJSG_SG_SF_EEENS5_IJNSS_ISG_SC_EENSS_INS5_IJNSA_ILi16EEESB_EEENS5_IJSC_NSA_ILi32EEEEEEEEEEESI_SJ_SI_SJ_NS1D_6fusion15FusionCallbacksIS1H_NS1Q_17LinearCombinationISI_fSI_fLNS_15FloatRoundStyleE2EEES1I_S1P_JEEENS4_5SM1004TMEM4LOAD26SM100_TMEM_LOAD_32dp32b16xENS4_13SM90_TMA_LOADENS11_INS12_ILi1ELi4ELi3EEES15_NSS_INS5_IJS16_S1K_EEENS5_IJS1K_SC_EEEEEEENS4_39AutoVectorizingCopyWithAssumedAlignmentILi128EEENS4_14SM90_TMA_STOREES25_S27_S27_EEEvvEEEEvNT_6ParamsE)
        /*0044*/ 	.word	0x00000000
.L_29:


//--------------------- .nv.compat                --------------------------
	.section	.nv.compat,"",@"SHT_CUDA_COMPAT_INFO"
	.align	4
        /*0000*/ 	.byte	0x02, 0x09, 0x01, 0x00, 0x02, 0x02, 0x02, 0x00, 0x02, 0x05, 0x05, 0x00, 0x03, 0x07, 0x01, 0x01
        /*0010*/ 	.byte	0x02, 0x03, 0x01, 0x00, 0x02, 0x06, 0x01, 0x00, 0x04, 0x0b, 0x08, 0x00, 0x09, 0x00, 0x00, 0x00
        /*0020*/ 	.byte	0x00, 0x00, 0x00, 0x00


//--------------------- .nv.info._ZN7cutlass13device_kernelINS_4gemm6kernel13GemmUniversalIN4cute5tupleIJiiiiEEENS1_10collective13CollectiveMmaINS1_35MainloopSm100TmaUmmaWarpSpecializedILi8ELi2ELi4ENS5_IJNS4_1CILi2EEENSA_ILi1EEESC_EEEEENS5_IJNSA_ILi128EEENSA_ILi64EEESF_EEENS_6half_tENS5_IJlSC_lEEESI_SJ_NS4_8TiledMMAINS4_8MMA_AtomIJNS4_26SM100_MMA_F16BF16_2x1SM_SSISI_SI_fLi128ELi64ELNS4_4UMMA5MajorE0ELSO_0ELNSN_7ScaleInE0ELSP_0EEEEEENS4_6LayoutINS5_IJSC_SC_SC_EEENS5_IJNSA_ILi0EEESU_SU_EEEEENS5_IJNS4_10UnderscoreESX_SX_EEEEENS4_18SM100_TMA_2SM_LOADENS4_14ComposedLayoutINS4_7SwizzleILi3ELi4ELi3EEENS4_18smem_ptr_flag_bitsILi16EEENSS_INS5_IJNSA_ILi8EEESG_EEENS5_IJSG_SC_EEEEEEEvNS4_8identityES10_S1A_vS1B_EENS_8epilogue10collective18CollectiveEpilogueINS1D_23Sm100TmaWarpSpecializedILi3ELi2ELi16ELb1ELb0EEEJNS5_IJSG_SG_SF_EEENS5_IJNSS_ISG_SC_EENSS_INS5_IJNSA_ILi16EEESB_EEENS5_IJSC_NSA_ILi32EEEEEEEEEEESI_SJ_SI_SJ_NS1D_6fusion15FusionCallbacksIS1H_NS1Q_17LinearCombinationISI_fSI_fLNS_15FloatRoundStyleE2EEES1I_S1P_JEEENS4_5SM1004TMEM4LOAD26SM100_TMEM_LOAD_32dp32b16xENS4_13SM90_TMA_LOADENS11_INS12_ILi1ELi4ELi3EEES15_NSS_INS5_IJS16_S1K_EEENS5_IJS1K_SC_EEEEEEENS4_39AutoVectorizingCopyWithAssumedAlignmentILi128EEENS4_14SM90_TMA_STOREES25_S27_S27_EEEvvEEEEvNT_6ParamsE --------------------------
	.section	.nv.info._ZN7cutlass13device_kernelINS_4gemm6kernel13GemmUniversalIN4cute5tupleIJiiiiEEENS1_10collective13CollectiveMmaINS1_35MainloopSm100TmaUmmaWarpSpecializedILi8ELi2ELi4ENS5_IJNS4_1CILi2EEENSA_ILi1EEESC_EEEEENS5_IJNSA_ILi128EEENSA_ILi64EEESF_EEENS_6half_tENS5_IJlSC_lEEESI_SJ_NS4_8TiledMMAINS4_8MMA_AtomIJNS4_26SM100_MMA_F16BF16_2x1SM_SSISI_SI_fLi128ELi64ELNS4_4UMMA5MajorE0ELSO_0ELNSN_7ScaleInE0ELSP_0EEEEEENS4_6LayoutINS5_IJSC_SC_SC_EEENS5_IJNSA_ILi0EEESU_SU_EEEEENS5_IJNS4_10UnderscoreESX_SX_EEEEENS4_18SM100_TMA_2SM_LOADENS4_14ComposedLayoutINS4_7SwizzleILi3ELi4ELi3EEENS4_18smem_ptr_flag_bitsILi16EEENSS_INS5_IJNSA_ILi8EEESG_EEENS5_IJSG_SC_EEEEEEEvNS4_8identityES10_S1A_vS1B_EENS_8epilogue10collective18CollectiveEpilogueINS1D_23Sm100TmaWarpSpecializedILi3ELi2ELi16ELb1ELb0EEEJNS5_IJSG_SG_SF_EEENS5_IJNSS_ISG_SC_EENSS_INS5_IJNSA_ILi16EEESB_EEENS5_IJSC_NSA_ILi32EEEEEEEEEEESI_SJ_SI_SJ_NS1D_6fusion15FusionCallbacksIS1H_NS1Q_17LinearCombinationISI_fSI_fLNS_15FloatRoundStyleE2EEES1I_S1P_JEEENS4_5SM1004TMEM4LOAD26SM100_TMEM_LOAD_32dp32b16xENS4_13SM90_TMA_LOADENS11_INS12_ILi1ELi4ELi3EEES15_NSS_INS5_IJS16_S1K_EEENS5_IJS1K_SC_EEEEEEENS4_39AutoVectorizingCopyWithAssumedAlignmentILi128EEENS4_14SM90_TMA_STOREES25_S27_S27_EEEvvEEEEvNT_6ParamsE,"",@"SHT_CUDA_INFO"
	.sectionflags	@""
	.align	4


	//----- nvinfo : EIATTR_CUDA_API_VERSION
	.align		4
        /*0000*/ 	.byte	0x04, 0x37
        /*0002*/ 	.short	(.L_31 - .L_30)
.L_30:
        /*0004*/ 	.word	0x00000082


	//----- nvinfo : EIATTR_KPARAM_INFO
	.align		4
.L_31:
        /*0008*/ 	.byte	0x04, 0x17
        /*000a*/ 	.short	(.L_33 - .L_32)
.L_32:
        /*000c*/ 	.word	0x00000000
        /*0010*/ 	.short	0x0000
        /*0012*/ 	.short	0x0000
        /*0014*/ 	.byte	0x00, 0xf0, 0x01, 0x20


	//----- nvinfo : EIATTR_AT_ENTRY_FRAGMENTS
	.align		4
.L_33:
        /*0018*/ 	.byte	0x04, 0x4f
        /*001a*/ 	.short	(.L_35 - .L_34)


	//   ....[0]....
.L_34:
        /*001c*/ 	.word	0x00000007


	//----- nvinfo : EIATTR_RESERVED_SMEM_USED
	.align		4
.L_35:
        /*0020*/ 	.byte	0x01, 0x41
	.zero		2


	//----- nvinfo : EIATTR_SPARSE_MMA_MASK
	.align		4
        /*0024*/ 	.byte	0x03, 0x50
        /*0026*/ 	.short	0x0000


	//----- nvinfo : EIATTR_TCGEN05_2CTA_USED
	.align		4
        /*0028*/ 	.byte	0x01, 0x52
	.zero		2


	//----- nvinfo : EIATTR_MAXREG_COUNT
	.align		4
        /*002c*/ 	.byte	0x03, 0x1b
        /*002e*/ 	.short	0x00ff


	//----- nvinfo : EIATTR_NUM_BARRIERS
	.align		4
        /*0030*/ 	.byte	0x02, 0x4c
        /*0032*/ 	.byte	0x07
	.zero		1


	//----- nvinfo : EIATTR_EXTERNS
	.align		4
        /*0034*/ 	.byte	0x04, 0x0f
        /*0036*/ 	.short	(.L_37 - .L_36)


	//   ....[0]....
	.align		4
.L_36:
        /*0038*/ 	.word	index@(__assertfail)


	//----- nvinfo : EIATTR_MERCURY_ISA_VERSION
	.align		4
.L_37:
        /*003c*/ 	.byte	0x03, 0x5f
        /*003e*/ 	.short	0x0101


	//----- nvinfo : EIATTR_INT_WARP_WIDE_INSTR_OFFSETS
	.align		4
        /*0040*/ 	.byte	0x04, 0x31
        /*0042*/ 	.short	(.L_39 - .L_38)


	//   ....[0]....
.L_38:
        /*0044*/ 	.word	0x00000d70


	//   ....[1]....
        /*0048*/ 	.word	0x00000e10


	//   ....[2]....
        /*004c*/ 	.word	0x000022e0


	//   ....[3]....
        /*0050*/ 	.word	0x000045c0


	//   ....[4]....
        /*0054*/ 	.word	0x000045e0


	//   ....[5]....
        /*0058*/ 	.word	0x00004610


	//   ....[6]....
        /*005c*/ 	.word	0x00004f20


	//   ....[7]....
        /*0060*/ 	.word	0x00004f90


	//   ....[8]....
        /*0064*/ 	.word	0x000050a0


	//   ....[9]....
        /*0068*/ 	.word	0x00005270


	//   ....[10]....
        /*006c*/ 	.word	0x00005320


	//   ....[11]....
        /*0070*/ 	.word	0x00005440


	//----- nvinfo : EIATTR_COOP_GROUP_MASK_REGIDS
	.align		4
.L_39:
        /*0074*/ 	.byte	0x04, 0x29
        /*0076*/ 	.short	(.L_41 - .L_40)


	//   ....[0]....
.L_40:
        /*0078*/ 	.word	0xffffffff


	//   ....[1]....
        /*007c*/ 	.word	0xffffffff


	//   ....[2]....
        /*0080*/ 	.word	0xffffffff


	//   ....[3]....
        /*0084*/ 	.word	0xffffffff


	//   ....[4]....
        /*0088*/ 	.word	0xffffffff


	//   ....[5]....
        /*008c*/ 	.word	0xffffffff


	//   ....[6]....
        /*0090*/ 	.word	0xffffffff


	//   ....[7]....
        /*0094*/ 	.word	0xffffffff


	//   ....[8]....
        /*0098*/ 	.word	0xffffffff


	//   ....[9]....
        /*009c*/ 	.word	0xffffffff


	//   ....[10]....
        /*00a0*/ 	.word	0xffffffff


	//   ....[11]....
        /*00a4*/ 	.word	0xffffffff


	//   ....[12]....
        /*00a8*/ 	.word	0xffffffff


	//   ....[13]....
        /*00ac*/ 	.word	0xffffffff


	//----- nvinfo : EIATTR_COOP_GROUP_INSTR_OFFSETS
	.align		4
.L_41:
        /*00b0*/ 	.byte	0x04, 0x28
        /*00b2*/ 	.short	(.L_43 - .L_42)


	//   ....[0]....
.L_42:
        /*00b4*/ 	.word	0x000000c0


	//   ....[1]....
        /*00b8*/ 	.word	0x00000500


	//   ....[2]....
        /*00bc*/ 	.word	0x00000700


	//   ....[3]....
        /*00c0*/ 	.word	0x00000870


	//   ....[4]....
        /*00c4*/ 	.word	0x00000960


	//   ....[5]....
        /*00c8*/ 	.word	0x00000ac0


	//   ....[6]....
        /*00cc*/ 	.word	0x00000c50


	//   ....[7]....
        /*00d0*/ 	.word	0x00000e90


	//   ....[8]....
        /*00d4*/ 	.word	0x000021c0


	//   ....[9]....
        /*00d8*/ 	.word	0x000031e0


	//   ....[10]....
        /*00dc*/ 	.word	0x000036b0


	//   ....[11]....
        /*00e0*/ 	.word	0x000036e0


	//   ....[12]....
        /*00e4*/ 	.word	0x000044c0


	//   ....[13]....
        /*00e8*/ 	.word	0x000046d0


	//----- nvinfo : EIATTR_VRC_CTA_INIT_COUNT
	.align		4
.L_43:
        /*00ec*/ 	.byte	0x02, 0x4a
        /*00ee*/ 	.byte	0x80
	.zero		1


	//----- nvinfo : EIATTR_SYSCALL_OFFSETS
	.align		4
        /*00f0*/ 	.byte	0x04, 0x46
        /*00f2*/ 	.short	(.L_45 - .L_44)


	//   ....[0]....
.L_44:
        /*00f4*/ 	.word	0x00005fd0


	//   ....[1]....
        /*00f8*/ 	.word	0x000060c0


	//   ....[2]....
        /*00fc*/ 	.word	0x00006880


	//   ....[3]....
        /*0100*/ 	.word	0x00007200


	//----- nvinfo : EIATTR_MBARRIER_INSTR_OFFSETS
	.align		4
.L_45:
        /*0104*/ 	.byte	0x04, 0x39
        /*0106*/ 	.short	(.L_47 - .L_46)


	//   ....[0]....
.L_46:
        /*0108*/ 	.word	0x000005f0
        /*010c*/ 	.word	0x000000ff
        /*0110*/ 	.word	0x00000000
        /*0114*/ 	.short	0x0100
        /*0116*/ 	.byte	0x08
	.zero		1


	//   ....[1]....
        /*0118*/ 	.word	0x00000600
        /*011c*/ 	.word	0x000000ff
        /*0120*/ 	.word	0x00000040
        /*0124*/ 	.short	0x0100
        /*0126*/ 	.byte	0x08
	.zero		1


	//   ....[2]....
        /*0128*/ 	.word	0x00000610
        /*012c*/ 	.word	0x000000ff
        /*0130*/ 	.word	0x00000008
        /*0134*/ 	.short	0x0100
        /*0136*/ 	.byte	0x08
	.zero		1


	//   ....[3]....
        /*0138*/ 	.word	0x00000620
        /*013c*/ 	.word	0x000000ff
        /*0140*/ 	.word	0x00000048
        /*0144*/ 	.short	0x0100
        /*0146*/ 	.byte	0x08
	.zero		1


	//   ....[4]....
        /*0148*/ 	.word	0x00000630
        /*014c*/ 	.word	0x000000ff
        /*0150*/ 	.word	0x00000010
        /*0154*/ 	.short	0x0100
        /*0156*/ 	.byte	0x08
	.zero		1


	//   ....[5]....
        /*0158*/ 	.word	0x00000640
        /*015c*/ 	.word	0x000000ff
        /*0160*/ 	.word	0x00000050
        /*0164*/ 	.short	0x0100
        /*0166*/ 	.byte	0x08
	.zero		1


	//   ....[6]....
        /*0168*/ 	.word	0x00000650
        /*016c*/ 	.word	0x000000ff
        /*0170*/ 	.word	0x00000018
        /*0174*/ 	.short	0x0100
        /*0176*/ 	.byte	0x08
	.zero		1


	//   ....[7]....
        /*0178*/ 	.word	0x00000660
        /*017c*/ 	.word	0x000000ff
        /*0180*/ 	.word	0x00000058
        /*0184*/ 	.short	0x0100
        /*0186*/ 	.byte	0x08
	.zero		1


	//   ....[8]....
        /*0188*/ 	.word	0x00000670
        /*018c*/ 	.word	0x000000ff
        /*0190*/ 	.word	0x00000020
        /*0194*/ 	.short	0x0100
        /*0196*/ 	.byte	0x08
	.zero		1


	//   ....[9]....
        /*0198*/ 	.word	0x00000680
        /*019c*/ 	.word	0x000000ff
        /*01a0*/ 	.word	0x00000060
        /*01a4*/ 	.short	0x0100
        /*01a6*/ 	.byte	0x08
	.zero		1


	//   ....[10]....
        /*01a8*/ 	.word	0x00000690
        /*01ac*/ 	.word	0x000000ff
        /*01b0*/ 	.word	0x00000028
        /*01b4*/ 	.short	0x0100
        /*01b6*/ 	.byte	0x08
	.zero		1


	//   ....[11]....
        /*01b8*/ 	.word	0x000006a0
        /*01bc*/ 	.word	0x000000ff
        /*01c0*/ 	.word	0x00000068
        /*01c4*/ 	.short	0x0100
        /*01c6*/ 	.byte	0x08
	.zero		1


	//   ....[12]....
        /*01c8*/ 	.word	0x000006b0
        /*01cc*/ 	.word	0x000000ff
        /*01d0*/ 	.word	0x00000030
        /*01d4*/ 	.short	0x0100
        /*01d6*/ 	.byte	0x08
	.zero		1


	//   ....[13]....
        /*01d8*/ 	.word	0x000006c0
        /*01dc*/ 	.word	0x000000ff
        /*01e0*/ 	.word	0x00000070
        /*01e4*/ 	.short	0x0100
        /*01e6*/ 	.byte	0x08
	.zero		1


	//   ....[14]....
        /*01e8*/ 	.word	0x000006d0
        /*01ec*/ 	.word	0x000000ff
        /*01f0*/ 	.word	0x00000038
        /*01f4*/ 	.short	0x0100
        /*01f6*/ 	.byte	0x08
	.zero		1


	//   ....[15]....
        /*01f8*/ 	.word	0x000006e0
        /*01fc*/ 	.word	0x000000ff
        /*0200*/ 	.word	0x00000078
        /*0204*/ 	.short	0x0100
        /*0206*/ 	.byte	0x08
	.zero		1


	//   ....[16]....
        /*0208*/ 	.word	0x00000800
        /*020c*/ 	.word	0x000000ff
        /*0210*/ 	.word	0x00000080
        /*0214*/ 	.short	0x0100
        /*0216*/ 	.byte	0x09
	.zero		1


	//   ....[17]....
        /*0218*/ 	.word	0x00000810
        /*021c*/ 	.word	0x000000ff
        /*0220*/ 	.word	0x00000098
        /*0224*/ 	.short	0x0100
        /*0226*/ 	.byte	0x09
	.zero		1


	//   ....[18]....
        /*0228*/ 	.word	0x00000820
        /*022c*/ 	.word	0x000000ff
        /*0230*/ 	.word	0x00000088
        /*0234*/ 	.short	0x0100
        /*0236*/ 	.byte	0x09
	.zero		1


	//   ....[19]....
        /*0238*/ 	.word	0x00000830
        /*023c*/ 	.word	0x000000ff
        /*0240*/ 	.word	0x000000a0
        /*0244*/ 	.short	0x0100
        /*0246*/ 	.byte	0x09
	.zero		1


	//   ....[20]....
        /*0248*/ 	.word	0x00000840
        /*024c*/ 	.word	0x000000ff
        /*0250*/ 	.word	0x00000090
        /*0254*/ 	.short	0x0100
        /*0256*/ 	.byte	0x09
	.zero		1


	//   ....[21]....
        /*0258*/ 	.word	0x00000850
        /*025c*/ 	.word	0x000000ff
        /*0260*/ 	.word	0x000000a8
        /*0264*/ 	.short	0x0100
        /*0266*/ 	.byte	0x09
	.zero		1


	//   ....[22]....
        /*0268*/ 	.word	0x00000930
        /*026c*/ 	.word	0x000000ff
        /*0270*/ 	.word	0x000000b0
        /*0274*/ 	.short	0x0100
        /*0276*/ 	.byte	0x08
	.zero		1


	//   ....[23]....
        /*0278*/ 	.word	0x00000940
        /*027c*/ 	.word	0x000000ff
        /*0280*/ 	.word	0x000000b8
        /*0284*/ 	.short	0x0100
        /*0286*/ 	.byte	0x08
	.zero		1


	//   ....[24]....
        /*0288*/ 	.word	0x00000a70
        /*028c*/ 	.word	0x000000ff
        /*0290*/ 	.word	0x000000c0
        /*0294*/ 	.short	0x0100
        /*0296*/ 	.byte	0x08
	.zero		1


	//   ....[25]....
        /*0298*/ 	.word	0x00000a80
        /*029c*/ 	.word	0x000000ff
        /*02a0*/ 	.word	0x000000d0
        /*02a4*/ 	.short	0x0100
        /*02a6*/ 	.byte	0x08
	.zero		1


	//   ....[26]....
        /*02a8*/ 	.word	0x00000a90
        /*02ac*/ 	.word	0x000000ff
        /*02b0*/ 	.word	0x000000c8
        /*02b4*/ 	.short	0x0100
        /*02b6*/ 	.byte	0x08
	.zero		1


	//   ....[27]....
        /*02b8*/ 	.word	0x00000aa0
        /*02bc*/ 	.word	0x000000ff
        /*02c0*/ 	.word	0x000000d8
        /*02c4*/ 	.short	0x0100
        /*02c6*/ 	.byte	0x08
	.zero		1


	//   ....[28]....
        /*02c8*/ 	.word	0x00000bc0
        /*02cc*/ 	.word	0x000000ff
        /*02d0*/ 	.word	0x000000e0
        /*02d4*/ 	.short	0x0100
        /*02d6*/ 	.byte	0x09
	.zero		1


	//   ....[29]....
        /*02d8*/ 	.word	0x00000bd0
        /*02dc*/ 	.word	0x000000ff
        /*02e0*/ 	.word	0x00000100
        /*02e4*/ 	.short	0x0100
        /*02e6*/ 	.byte	0x09
	.zero		1


	//   ....[30]....
        /*02e8*/ 	.word	0x00000be0
        /*02ec*/ 	.word	0x000000ff
        /*02f0*/ 	.word	0x000000e8
        /*02f4*/ 	.short	0x0100
        /*02f6*/ 	.byte	0x09
	.zero		1


	//   ....[31]....
        /*02f8*/ 	.word	0x00000bf0
        /*02fc*/ 	.word	0x000000ff
        /*0300*/ 	.word	0x00000108
        /*0304*/ 	.short	0x0100
        /*0306*/ 	.byte	0x09
	.zero		1


	//   ....[32]....
        /*0308*/ 	.word	0x00000c00
        /*030c*/ 	.word	0x000000ff
        /*0310*/ 	.word	0x000000f0
        /*0314*/ 	.short	0x0100
        /*0316*/ 	.byte	0x09
	.zero		1


	//   ....[33]....
        /*0318*/ 	.word	0x00000c10
        /*031c*/ 	.word	0x000000ff
        /*0320*/ 	.word	0x00000110
        /*0324*/ 	.short	0x0100
        /*0326*/ 	.byte	0x09
	.zero		1


	//   ....[34]....
        /*0328*/ 	.word	0x00000c20
        /*032c*/ 	.word	0x000000ff
        /*0330*/ 	.word	0x000000f8
        /*0334*/ 	.short	0x0100
        /*0336*/ 	.byte	0x09
	.zero		1


	//   ....[35]....
        /*0338*/ 	.word	0x00000c30
        /*033c*/ 	.word	0x000000ff
        /*0340*/ 	.word	0x00000118
        /*0344*/ 	.short	0x0100
        /*0346*/ 	.byte	0x09
	.zero		1


	//   ....[36]....
        /*0348*/ 	.word	0x00000d20
        /*034c*/ 	.word	0x000000ff
        /*0350*/ 	.word	0x00000120
        /*0354*/ 	.short	0x0100
        /*0356*/ 	.byte	0x08
	.zero		1


	//   ....[37]....
        /*0358*/ 	.word	0x00000d30
        /*035c*/ 	.word	0x000000ff
        /*0360*/ 	.word	0x00000130
        /*0364*/ 	.short	0x0100
        /*0366*/ 	.byte	0x08
	.zero		1


	//   ....[38]....
        /*0368*/ 	.word	0x00000d40
        /*036c*/ 	.word	0x000000ff
        /*0370*/ 	.word	0x00000128
        /*0374*/ 	.short	0x0100
        /*0376*/ 	.byte	0x08
	.zero		1


	//   ....[39]....
        /*0378*/ 	.word	0x00000d50
        /*037c*/ 	.word	0x000000ff
        /*0380*/ 	.word	0x00000138
        /*0384*/ 	.short	0x0100
        /*0386*/ 	.byte	0x08
	.zero		1


	//   ....[40]....
        /*0388*/ 	.word	0x00000e40
        /*038c*/ 	.word	0x000000ff
        /*0390*/ 	.word	0x00000140
        /*0394*/ 	.short	0x0100
        /*0396*/ 	.byte	0x06
	.zero		1


	//   ....[41]....
        /*0398*/ 	.word	0x00001860
        /*039c*/ 	.word	0x00000003
        /*03a0*/ 	.word	0x00000130
        /*03a4*/ 	.short	0x010a
        /*03a6*/ 	.byte	0xff
	.zero		1


	//   ....[42]....
        /*03a8*/ 	.word	0x00001890
        /*03ac*/ 	.word	0x00000003
        /*03b0*/ 	.word	0x00000120
        /*03b4*/ 	.short	0x0101
        /*03b6*/ 	.byte	0xff
	.zero		1


	//   ....[43]....
        /*03b8*/ 	.word	0x00001990
        /*03bc*/ 	.word	0x000000ff
        /*03c0*/ 	.word	0x00000040
        /*03c4*/ 	.short	0x010a
        /*03c6*/ 	.byte	0x08
	.zero		1


	//   ....[44]....
        /*03c8*/ 	.word	0x00001a60
        /*03cc*/ 	.word	0x000000ff
        /*03d0*/ 	.word	0x00000040
        /*03d4*/ 	.short	0x010a
        /*03d6*/ 	.byte	0x21
	.zero		1


	//   ....[45]....
        /*03d8*/ 	.word	0x00001c10
        /*03dc*/ 	.word	0x000000ff
        /*03e0*/ 	.word	0x00000040
        /*03e4*/ 	.short	0x010a
        /*03e6*/ 	.byte	0x08
	.zero		1


	//   ....[46]....
        /*03e8*/ 	.word	0x00001dd0
        /*03ec*/ 	.word	0x000000ff
        /*03f0*/ 	.word	0x000000b8
        /*03f4*/ 	.short	0x0101
        /*03f6*/ 	.byte	0x04
	.zero		1


	//   ....[47]....
        /*03f8*/ 	.word	0x00001df0
        /*03fc*/ 	.word	0x000000ff
        /*0400*/ 	.word	0x00000040
        /*0404*/ 	.short	0x010a
        /*0406*/ 	.byte	0x08
	.zero		1


	//   ....[48]....
        /*0408*/ 	.word	0x00001e70
        /*040c*/ 	.word	0x000000ff
        /*0410*/ 	.word	0x00000040
        /*0414*/ 	.short	0x010a
        /*0416*/ 	.byte	0x21
	.zero		1


	//   ....[49]....
        /*0418*/ 	.word	0x00002000
        /*041c*/ 	.word	0x000000ff
        /*0420*/ 	.word	0x00000040
        /*0424*/ 	.short	0x010a
        /*0426*/ 	.byte	0x08
	.zero		1


	//   ....[50]....
        /*0428*/ 	.word	0x000021f0
        /*042c*/ 	.word	0x00000002
        /*0430*/ 	.word	0x000000c0
        /*0434*/ 	.short	0x010a
        /*0436*/ 	.byte	0xff
	.zero		1


	//   ....[51]....
        /*0438*/ 	.word	0x000022b0
        /*043c*/ 	.word	0x00000002
        /*0440*/ 	.word	0x00000000
        /*0444*/ 	.short	0x0101
        /*0446*/ 	.byte	0xff
	.zero		1


	//   ....[52]....
        /*0448*/ 	.word	0x00002810
        /*044c*/ 	.word	0x000000ff
        /*0450*/ 	.word	0x00000000
        /*0454*/ 	.short	0x010a
        /*0456*/ 	.byte	0x05
	.zero		1


	//   ....[53]....
        /*0458*/ 	.word	0x000028a0
        /*045c*/ 	.word	0x000000ff
        /*0460*/ 	.word	0x00000000
        /*0464*/ 	.short	0x010a
        /*0466*/ 	.byte	0x05
	.zero		1


	//   ....[54]....
        /*0468*/ 	.word	0x00002930
        /*046c*/ 	.word	0x000000ff
        /*0470*/ 	.word	0x00000000
        /*0474*/ 	.short	0x010a
        /*0476*/ 	.byte	0x05
	.zero		1


	//   ....[55]....
        /*0478*/ 	.word	0x000029c0
        /*047c*/ 	.word	0x000000ff
        /*0480*/ 	.word	0x00000000
        /*0484*/ 	.short	0x010a
        /*0486*/ 	.byte	0x05
	.zero		1


	//   ....[56]....
        /*0488*/ 	.word	0x00002a50
        /*048c*/ 	.word	0x000000ff
        /*0490*/ 	.word	0x00000000
        /*0494*/ 	.short	0x010a
        /*0496*/ 	.byte	0x05
	.zero		1


	//   ....[57]....
        /*0498*/ 	.word	0x00002ae0
        /*049c*/ 	.word	0x000000ff
        /*04a0*/ 	.word	0x00000000
        /*04a4*/ 	.short	0x010a
        /*04a6*/ 	.byte	0x05
	.zero		1


	//   ....[58]....
        /*04a8*/ 	.word	0x00002b70
        /*04ac*/ 	.word	0x000000ff
        /*04b0*/ 	.word	0x00000000
        /*04b4*/ 	.short	0x010a
        /*04b6*/ 	.byte	0x05
	.zero		1


	//   ....[59]....
        /*04b8*/ 	.word	0x00002c10
        /*04bc*/ 	.word	0x00000000
        /*04c0*/ 	.word	0x00000000
        /*04c4*/ 	.short	0x010a
        /*04c6*/ 	.byte	0xff
	.zero		1


	//   ....[60]....
        /*04c8*/ 	.word	0x00002d40
        /*04cc*/ 	.word	0x00000000
        /*04d0*/ 	.word	0x00000120
        /*04d4*/ 	.short	0x010a
        /*04d6*/ 	.byte	0xff
	.zero		1


	//   ....[61]....
        /*04d8*/ 	.word	0x00002db0
        /*04dc*/ 	.word	0x00000004
        /*04e0*/ 	.word	0x00000000
        /*04e4*/ 	.short	0x0101
        /*04e6*/ 	.byte	0xff
	.zero		1


	//   ....[62]....
        /*04e8*/ 	.word	0x00002dd0
        /*04ec*/ 	.word	0x000000ff
        /*04f0*/ 	.word	0x000000d0
        /*04f4*/ 	.short	0x010a
        /*04f6*/ 	.byte	0x05
	.zero		1


	//   ....[63]....
        /*04f8*/ 	.word	0x00002ef0
        /*04fc*/ 	.word	0x00000000
        /*0500*/ 	.word	0x000000c0
        /*0504*/ 	.short	0x010a
        /*0506*/ 	.byte	0xff
	.zero		1


	//   ....[64]....
        /*0508*/ 	.word	0x00002ff0
        /*050c*/ 	.word	0x00000000
        /*0510*/ 	.word	0x00000000
        /*0514*/ 	.short	0x0101
        /*0516*/ 	.byte	0xff
	.zero		1


	//   ....[65]....
        /*0518*/ 	.word	0x00003080
        /*051c*/ 	.word	0x000000ff
        /*0520*/ 	.word	0x000000d0
        /*0524*/ 	.short	0x0106
        /*0526*/ 	.byte	0x05
	.zero		1


	//   ....[66]....
        /*0528*/ 	.word	0x000030a0
        /*052c*/ 	.word	0x000000ff
        /*0530*/ 	.word	0x000000d0
        /*0534*/ 	.short	0x010a
        /*0536*/ 	.byte	0x05
	.zero		1


	//   ....[67]....
        /*0538*/ 	.word	0x00003130
        /*053c*/ 	.word	0x000000ff
        /*0540*/ 	.word	0x000000d0
        /*0544*/ 	.short	0x0106
        /*0546*/ 	.byte	0x04
	.zero		1


	//   ....[68]....
        /*0548*/ 	.word	0x00003170
        /*054c*/ 	.word	0x00000000
        /*0550*/ 	.word	0x000000d0
        /*0554*/ 	.short	0x010a
        /*0556*/ 	.byte	0xff
	.zero		1


	//   ....[69]....
        /*0558*/ 	.word	0x000033b0
        /*055c*/ 	.word	0x000000ff
        /*0560*/ 	.word	0x00000008
        /*0564*/ 	.short	0x010a
        /*0566*/ 	.byte	0x06
	.zero		1


	//   ....[70]....
        /*0568*/ 	.word	0x000033d0
        /*056c*/ 	.word	0x000000ff
        /*0570*/ 	.word	0x00000008
        /*0574*/ 	.short	0x010a
        /*0576*/ 	.byte	0x06
	.zero		1


	//   ....[71]....
        /*0578*/ 	.word	0x00003560
        /*057c*/ 	.word	0x000000ff
        /*0580*/ 	.word	0x00000008
        /*0584*/ 	.short	0x010a
        /*0586*/ 	.byte	0x06
	.zero		1


	//   ....[72]....
        /*0588*/ 	.word	0x00003580
        /*058c*/ 	.word	0x000000ff
        /*0590*/ 	.word	0x00000008
        /*0594*/ 	.short	0x010a
        /*0596*/ 	.byte	0x06
	.zero		1


	//   ....[73]....
        /*0598*/ 	.word	0x00003640
        /*059c*/ 	.word	0x000000ff
        /*05a0*/ 	.word	0x00000000
        /*05a4*/ 	.short	0x0101
        /*05a6*/ 	.byte	0x07
	.zero		1


	//   ....[74]....
        /*05a8*/ 	.word	0x00003a00
        /*05ac*/ 	.word	0x00000000
        /*05b0*/ 	.word	0x000000c0
        /*05b4*/ 	.short	0x010a
        /*05b6*/ 	.byte	0xff
	.zero		1


	//   ....[75]....
        /*05b8*/ 	.word	0x00003ac0
        /*05bc*/ 	.word	0x00000000
        /*05c0*/ 	.word	0x00000000
        /*05c4*/ 	.short	0x0101
        /*05c6*/ 	.byte	0xff
	.zero		1


	//   ....[76]....
        /*05c8*/ 	.word	0x00003b70
        /*05cc*/ 	.word	0x000000ff
        /*05d0*/ 	.word	0x00000000
        /*05d4*/ 	.short	0x010a
        /*05d6*/ 	.byte	0x09
	.zero		1


	//   ....[77]....
        /*05d8*/ 	.word	0x00003b90
        /*05dc*/ 	.word	0x000000ff
        /*05e0*/ 	.word	0x00000100
        /*05e4*/ 	.short	0x010a
        /*05e6*/ 	.byte	0x08
	.zero		1


	//   ....[78]....
        /*05e8*/ 	.word	0x00003c40
        /*05ec*/ 	.word	0x000000ff
        /*05f0*/ 	.word	0x00000000
        /*05f4*/ 	.short	0x010a
        /*05f6*/ 	.byte	0x0e
	.zero		1


	//   ....[79]....
        /*05f8*/ 	.word	0x00003d70
        /*05fc*/ 	.word	0x000000ff
        /*0600*/ 	.word	0x00000000
        /*0604*/ 	.short	0x010a
        /*0606*/ 	.byte	0x26
	.zero		1


	//   ....[80]....
        /*0608*/ 	.word	0x000041b0
        /*060c*/ 	.word	0x000000ff
        /*0610*/ 	.word	0x00000000
        /*0614*/ 	.short	0x010a
        /*0616*/ 	.byte	0x08
	.zero		1


	//   ....[81]....
        /*0618*/ 	.word	0x00004240
        /*061c*/ 	.word	0x000000ff
        /*0620*/ 	.word	0x00000000
        /*0624*/ 	.short	0x010a
        /*0626*/ 	.byte	0x08
	.zero		1


	//   ....[82]....
        /*0628*/ 	.word	0x000042d0
        /*062c*/ 	.word	0x000000ff
        /*0630*/ 	.word	0x00000000
        /*0634*/ 	.short	0x010a
        /*0636*/ 	.byte	0x08
	.zero		1


	//   ....[83]....
        /*0638*/ 	.word	0x00004370
        /*063c*/ 	.word	0x00000000
        /*0640*/ 	.word	0x00000000
        /*0644*/ 	.short	0x010a
        /*0646*/ 	.byte	0xff
	.zero		1


	//   ....[84]....
        /*0648*/ 	.word	0x000043b0
        /*064c*/ 	.word	0x00000000
        /*0650*/ 	.word	0x00000000
        /*0654*/ 	.short	0x010a
        /*0656*/ 	.byte	0xff
	.zero		1


	//   ....[85]....
        /*0658*/ 	.word	0x00004420
        /*065c*/ 	.word	0x000000ff
        /*0660*/ 	.word	0x00000000
        /*0664*/ 	.short	0x0101
        /*0666*/ 	.byte	0x05
	.zero		1


	//   ....[86]....
        /*0668*/ 	.word	0x00004460
        /*066c*/ 	.word	0x000000ff
        /*0670*/ 	.word	0x00000140
        /*0674*/ 	.short	0x010a
        /*0676*/ 	.byte	0x07
	.zero		1


	//   ....[87]....
        /*0678*/ 	.word	0x000044b0
        /*067c*/ 	.word	0x000000ff
        /*0680*/ 	.word	0x00000000
        /*0684*/ 	.short	0x0101
        /*0686*/ 	.byte	0x05
	.zero		1


	//   ....[88]....
        /*0688*/ 	.word	0x000048c0
        /*068c*/ 	.word	0x00000000
        /*0690*/ 	.word	0x000000c0
        /*0694*/ 	.short	0x010a
        /*0696*/ 	.byte	0xff
	.zero		1


	//   ....[89]....
        /*0698*/ 	.word	0x00004980
        /*069c*/ 	.word	0x00000000
        /*06a0*/ 	.word	0x00000000
        /*06a4*/ 	.short	0x0101
        /*06a6*/ 	.byte	0xff
	.zero		1


	//   ....[90]....
        /*06a8*/ 	.word	0x00004ca0
        /*06ac*/ 	.word	0x000000ff
        /*06b0*/ 	.word	0x000000b8
        /*06b4*/ 	.short	0x010a
        /*06b6*/ 	.byte	0x06
	.zero		1


	//   ....[91]....
        /*06b8*/ 	.word	0x00004ec0
        /*06bc*/ 	.word	0x000000ff
        /*06c0*/ 	.word	0x00000098
        /*06c4*/ 	.short	0x010a
        /*06c6*/ 	.byte	0x0f
	.zero		1


	//   ....[92]....
        /*06c8*/ 	.word	0x00005170
        /*06cc*/ 	.word	0x000000ff
        /*06d0*/ 	.word	0x00000080
        /*06d4*/ 	.short	0x010b
        /*06d6*/ 	.byte	0x0f
	.zero		1


	//   ....[93]....
        /*06d8*/ 	.word	0x000051f0
        /*06dc*/ 	.word	0x000000ff
        /*06e0*/ 	.word	0x00000000
        /*06e4*/ 	.short	0x0101
        /*06e6*/ 	.byte	0x10
	.zero		1


	//   ....[94]....
        /*06e8*/ 	.word	0x00005230
        /*06ec*/ 	.word	0x000000ff
        /*06f0*/ 	.word	0x00000098
        /*06f4*/ 	.short	0x010a
        /*06f6*/ 	.byte	0x0d
	.zero		1


	//   ....[95]....
        /*06f8*/ 	.word	0x00005470
        /*06fc*/ 	.word	0x000000ff
        /*0700*/ 	.word	0x00000080
        /*0704*/ 	.short	0x010b
        /*0706*/ 	.byte	0x0d
	.zero		1


	//   ....[96]....
        /*0708*/ 	.word	0x000054e0
        /*070c*/ 	.word	0x000000ff
        /*0710*/ 	.word	0x00000000
        /*0714*/ 	.short	0x0101
        /*0716*/ 	.byte	0x0f
	.zero		1


	//   ....[97]....
        /*0718*/ 	.word	0x00005530
        /*071c*/ 	.word	0x000000ff
        /*0720*/ 	.word	0x00000000
        /*0724*/ 	.short	0x010a
        /*0726*/ 	.byte	0x04
	.zero		1


	//   ....[98]....
        /*0728*/ 	.word	0x000055c0
        /*072c*/ 	.word	0x000000ff
        /*0730*/ 	.word	0x00000000
        /*0734*/ 	.short	0x010a
        /*0736*/ 	.byte	0x04
	.zero		1


	//   ....[99]....
        /*0738*/ 	.word	0x00005660
        /*073c*/ 	.word	0x00000000
        /*0740*/ 	.word	0x00000000
        /*0744*/ 	.short	0x010a
        /*0746*/ 	.byte	0xff
	.zero		1


	//   ....[100]....
        /*0748*/ 	.word	0x000059a0
        /*074c*/ 	.word	0x00000000
        /*0750*/ 	.word	0x000000c0
        /*0754*/ 	.short	0x010a
        /*0756*/ 	.byte	0xff
	.zero		1


	//   ....[101]....
        /*0758*/ 	.word	0x00005ab0
        /*075c*/ 	.word	0x00000000
        /*0760*/ 	.word	0x00000000
        /*0764*/ 	.short	0x0101
        /*0766*/ 	.byte	0xff
	.zero		1


	//   ....[102]....
        /*0768*/ 	.word	0x00006500
        /*076c*/ 	.word	0x00000000
        /*0770*/ 	.word	0x00000080
        /*0774*/ 	.short	0x010a
        /*0776*/ 	.byte	0xff
	.zero		1


	//   ....[103]....
        /*0778*/ 	.word	0x00006540
        /*077c*/ 	.word	0x0000004c
        /*0780*/ 	.word	0x000000e0
        /*0784*/ 	.short	0x010a
        /*0786*/ 	.byte	0xff
	.zero		1


	//   ....[104]....
        /*0788*/ 	.word	0x00006650
        /*078c*/ 	.word	0x00000000
        /*0790*/ 	.word	0x00000080
        /*0794*/ 	.short	0x010a
        /*0796*/ 	.byte	0xff
	.zero		1


	//   ....[105]....
        /*0798*/ 	.word	0x00006760
        /*079c*/ 	.word	0x0000004c
        /*07a0*/ 	.word	0x000000e0
        /*07a4*/ 	.short	0x010a
        /*07a6*/ 	.byte	0xff
	.zero		1


	//   ....[106]....
        /*07a8*/ 	.word	0x00006f70
        /*07ac*/ 	.word	0x00000000
        /*07b0*/ 	.word	0x00000000
        /*07b4*/ 	.short	0x0101
        /*07b6*/ 	.byte	0xff
	.zero		1


	//   ....[107]....
        /*07b8*/ 	.word	0x00006f80
        /*07bc*/ 	.word	0x00000002
        /*07c0*/ 	.word	0x00000080
        /*07c4*/ 	.short	0x010a
        /*07c6*/ 	.byte	0xff
	.zero		1


	//   ....[108]....
        /*07c8*/ 	.word	0x00007040
        /*07cc*/ 	.word	0x00000002
        /*07d0*/ 	.word	0x00000080
        /*07d4*/ 	.short	0x010a
        /*07d6*/ 	.byte	0xff
	.zero		1


	//   ....[109]....
        /*07d8*/ 	.word	0x00007320
        /*07dc*/ 	.word	0x0000004c
        /*07e0*/ 	.word	0x00000000
        /*07e4*/ 	.short	0x0101
        /*07e6*/ 	.byte	0xff
	.zero		1


	//   ....[110]....
        /*07e8*/ 	.word	0x00007960
        /*07ec*/ 	.word	0x00000002
        /*07f0*/ 	.word	0x00000000
        /*07f4*/ 	.short	0x0101
        /*07f6*/ 	.byte	0xff
	.zero		1


	//   ....[111]....
        /*07f8*/ 	.word	0x00007bd0
        /*07fc*/ 	.word	0x000000ff
        /*0800*/ 	.word	0x00000000
        /*0804*/ 	.short	0x0101
        /*0806*/ 	.byte	0x04
	.zero		1


	//   ....[112]....
        /*0808*/ 	.word	0x00007bf0
        /*080c*/ 	.word	0x00000003
        /*0810*/ 	.word	0x00000130
        /*0814*/ 	.short	0x010a
        /*0816*/ 	.byte	0xff
	.zero		1


	//   ....[113]....
        /*0818*/ 	.word	0x00007c50
        /*081c*/ 	.word	0x00000002
        /*0820*/ 	.word	0x00000040
        /*0824*/ 	.short	0x010a
        /*0826*/ 	.byte	0xff
	.zero		1


	//   ....[114]....
        /*0828*/ 	.word	0x00007cb0
        /*082c*/ 	.word	0x00000002
        /*0830*/ 	.word	0x00000040
        /*0834*/ 	.short	0x010a
        /*0836*/ 	.byte	0xff
	.zero		1


	//   ....[115]....
        /*0838*/ 	.word	0x00007d00
        /*083c*/ 	.word	0x00000002
        /*0840*/ 	.word	0x000000c0
        /*0844*/ 	.short	0x010a
        /*0846*/ 	.byte	0xff
	.zero		1


	//   ....[116]....
        /*0848*/ 	.word	0x00007d60
        /*084c*/ 	.word	0x00000000
        /*0850*/ 	.word	0x00000000
        /*0854*/ 	.short	0x010a
        /*0856*/ 	.byte	0xff
	.zero		1


	//   ....[117]....
        /*0858*/ 	.word	0x00007dc0
        /*085c*/ 	.word	0x00000000
        /*0860*/ 	.word	0x00000000
        /*0864*/ 	.short	0x010a
        /*0866*/ 	.byte	0xff
	.zero		1


	//   ....[118]....
        /*0868*/ 	.word	0x00007e20
        /*086c*/ 	.word	0x00000000
        /*0870*/ 	.word	0x00000000
        /*0874*/ 	.short	0x010a
        /*0876*/ 	.byte	0xff
	.zero		1


	//   ....[119]....
        /*0878*/ 	.word	0x00007e80
        /*087c*/ 	.word	0x00000000
        /*0880*/ 	.word	0x00000000
        /*0884*/ 	.short	0x010a
        /*0886*/ 	.byte	0xff
	.zero		1


	//   ....[120]....
        /*0888*/ 	.word	0x00007ee0
        /*088c*/ 	.word	0x00000000
        /*0890*/ 	.word	0x00000000
        /*0894*/ 	.short	0x010a
        /*0896*/ 	.byte	0xff
	.zero		1


	//   ....[121]....
        /*0898*/ 	.word	0x00007f40
        /*089c*/ 	.word	0x00000000
        /*08a0*/ 	.word	0x00000000
        /*08a4*/ 	.short	0x010a
        /*08a6*/ 	.byte	0xff
	.zero		1


	//   ....[122]....
        /*08a8*/ 	.word	0x00007fa0
        /*08ac*/ 	.word	0x00000000
        /*08b0*/ 	.word	0x00000000
        /*08b4*/ 	.short	0x010a
        /*08b6*/ 	.byte	0xff
	.zero		1


	//   ....[123]....
        /*08b8*/ 	.word	0x00007ff0
        /*08bc*/ 	.word	0x00000000
        /*08c0*/ 	.word	0x00000120
        /*08c4*/ 	.short	0x010a
        /*08c6*/ 	.byte	0xff
	.zero		1


	//   ....[124]....
        /*08c8*/ 	.word	0x00008050
        /*08cc*/ 	.word	0x00000000
        /*08d0*/ 	.word	0x000000d0
        /*08d4*/ 	.short	0x010a
        /*08d6*/ 	.byte	0xff
	.zero		1


	//   ....[125]....
        /*08d8*/ 	.word	0x000080a0
        /*08dc*/ 	.word	0x00000000
        /*08e0*/ 	.word	0x000000c0
        /*08e4*/ 	.short	0x010a
        /*08e6*/ 	.byte	0xff
	.zero		1


	//   ....[126]....
        /*08e8*/ 	.word	0x00008100
        /*08ec*/ 	.word	0x00000000
        /*08f0*/ 	.word	0x000000d0
        /*08f4*/ 	.short	0x010a
        /*08f6*/ 	.byte	0xff
	.zero		1


	//   ....[127]....
        /*08f8*/ 	.word	0x00008160
        /*08fc*/ 	.word	0x00000004
        /*0900*/ 	.word	0x00000008
        /*0904*/ 	.short	0x010a
        /*0906*/ 	.byte	0xff
	.zero		1


	//   ....[128]....
        /*0908*/ 	.word	0x00008240
        /*090c*/ 	.word	0x00000002
        /*0910*/ 	.word	0x00000008
        /*0914*/ 	.short	0x010a
        /*0916*/ 	.byte	0xff
	.zero		1


	//   ....[129]....
        /*0918*/ 	.word	0x00008290
        /*091c*/ 	.word	0x00000000
        /*0920*/ 	.word	0x000000c0
        /*0924*/ 	.short	0x010a
        /*0926*/ 	.byte	0xff
	.zero		1


	//   ....[130]....
        /*0928*/ 	.word	0x000082f0
        /*092c*/ 	.word	0x00000000
        /*0930*/ 	.word	0x00000100
        /*0934*/ 	.short	0x010a
        /*0936*/ 	.byte	0xff
	.zero		1


	//   ....[131]....
        /*0938*/ 	.word	0x00008350
        /*093c*/ 	.word	0x00000000
        /*0940*/ 	.word	0x00000000
        /*0944*/ 	.short	0x010a
        /*0946*/ 	.byte	0xff
	.zero		1


	//   ....[132]....
        /*0948*/ 	.word	0x000083b0
        /*094c*/ 	.word	0x00000000
        /*0950*/ 	.word	0x00000000
        /*0954*/ 	.short	0x010a
        /*0956*/ 	.byte	0xff
	.zero		1


	//   ....[133]....
        /*0958*/ 	.word	0x00008410
        /*095c*/ 	.word	0x00000000
        /*0960*/ 	.word	0x00000000
        /*0964*/ 	.short	0x010a
        /*0966*/ 	.byte	0xff
	.zero		1


	//   ....[134]....
        /*0968*/ 	.word	0x00008470
        /*096c*/ 	.word	0x00000000
        /*0970*/ 	.word	0x00000000
        /*0974*/ 	.short	0x010a
        /*0976*/ 	.byte	0xff
	.zero		1


	//   ....[135]....
        /*0978*/ 	.word	0x000084d0
        /*097c*/ 	.word	0x00000000
        /*0980*/ 	.word	0x00000140
        /*0984*/ 	.short	0x010a
        /*0986*/ 	.byte	0xff
	.zero		1


	//   ....[136]....
        /*0988*/ 	.word	0x00008520
        /*098c*/ 	.word	0x00000000
        /*0990*/ 	.word	0x000000c0
        /*0994*/ 	.short	0x010a
        /*0996*/ 	.byte	0xff
	.zero		1


	//   ....[137]....
        /*0998*/ 	.word	0x00008580
        /*099c*/ 	.word	0x00000000
        /*09a0*/ 	.word	0x000000b8
        /*09a4*/ 	.short	0x010a
        /*09a6*/ 	.byte	0xff
	.zero		1


	//   ....[138]....
        /*09a8*/ 	.word	0x000085e0
        /*09ac*/ 	.word	0x00000000
        /*09b0*/ 	.word	0x00000098
        /*09b4*/ 	.short	0x010a
        /*09b6*/ 	.byte	0xff
	.zero		1


	//   ....[139]....
        /*09b8*/ 	.word	0x00008640
        /*09bc*/ 	.word	0x00000003
        /*09c0*/ 	.word	0x00000098
        /*09c4*/ 	.short	0x010a
        /*09c6*/ 	.byte	0xff
	.zero		1


	//   ....[140]....
        /*09c8*/ 	.word	0x000086a0
        /*09cc*/ 	.word	0x00000000
        /*09d0*/ 	.word	0x00000000
        /*09d4*/ 	.short	0x010a
        /*09d6*/ 	.byte	0xff
	.zero		1


	//   ....[141]....
        /*09d8*/ 	.word	0x00008700
        /*09dc*/ 	.word	0x00000000
        /*09e0*/ 	.word	0x00000000
        /*09e4*/ 	.short	0x010a
        /*09e6*/ 	.byte	0xff
	.zero		1


	//   ....[142]....
        /*09e8*/ 	.word	0x00008750
        /*09ec*/ 	.word	0x00000000
        /*09f0*/ 	.word	0x000000c0
        /*09f4*/ 	.short	0x010a
        /*09f6*/ 	.byte	0xff
	.zero		1


	//   ....[143]....
        /*09f8*/ 	.word	0x000087a0
        /*09fc*/ 	.word	0x00000000
        /*0a00*/ 	.word	0x00000080
        /*0a04*/ 	.short	0x010a
        /*0a06*/ 	.byte	0xff
	.zero		1


	//   ....[144]....
        /*0a08*/ 	.word	0x000087f0
        /*0a0c*/ 	.word	0x0000004c
        /*0a10*/ 	.word	0x000000e0
        /*0a14*/ 	.short	0x010a
        /*0a16*/ 	.byte	0xff
	.zero		1


	//   ....[145]....
        /*0a18*/ 	.word	0x00008840
        /*0a1c*/ 	.word	0x00000002
        /*0a20*/ 	.word	0x00000080
        /*0a24*/ 	.short	0x010a
        /*0a26*/ 	.byte	0xff
	.zero		1


	//----- nvinfo : EIATTR_NUM_MBARRIERS
	.align		4
.L_47:
        /*0a28*/ 	.byte	0x03, 0x38
        /*0a2a*/ 	.short	0x0029


	//----- nvinfo : EIATTR_EXIT_INSTR_OFFSETS
	.align		4
        /*0a2c*/ 	.byte	0x04, 0x1c
        /*0a2e*/ 	.short	(.L_49 - .L_48)


	//   ....[0]....
.L_48:
        /*0a30*/ 	.word	0x00002c40


	//   ....[1]....
        /*0a34*/ 	.word	0x00003140


	//   ....[2]....
        /*0a38*/ 	.word	0x000031a0


	//   ....[3]....
        /*0a3c*/ 	.word	0x000046e0


	//   ....[4]....
        /*0a40*/ 	.word	0x00005690


	//   ....[5]....
        /*0a44*/ 	.word	0x000056d0


	//   ....[6]....
        /*0a48*/ 	.word	0x00007ac0


	//   ....[7]....
        /*0a4c*/ 	.word	0x00007b40


	//   ....[8]....
        /*0a50*/ 	.word	0x00007b70


	//   ....[9]....
        /*0a54*/ 	.word	0x00007be0


	//----- nvinfo : EIATTR_MAX_THREADS
	.align		4
.L_49:
        /*0a58*/ 	.byte	0x04, 0x05
        /*0a5a*/ 	.short	(.L_51 - .L_50)
.L_50:
        /*0a5c*/ 	.word	0x00000100
        /*0a60*/ 	.word	0x00000001
        /*0a64*/ 	.word	0x00000001


	//----- nvinfo : EIATTR_CRS_STACK_SIZE
	.align		4
.L_51:
        /*0a68*/ 	.byte	0x04, 0x1e
        /*0a6a*/ 	.short	(.L_53 - .L_52)
.L_52:
        /*0a6c*/ 	.word	0x00000000


	//----- nvinfo : EIATTR_CBANK_PARAM_SIZE
	.align		4
.L_53:
        /*0a70*/ 	.byte	0x03, 0x19
        /*0a72*/ 	.short	0x0800


	//----- nvinfo : EIATTR_PARAM_CBANK
	.align		4
        /*0a74*/ 	.byte	0x04, 0x0a
        /*0a76*/ 	.short	(.L_55 - .L_54)
	.align		4
.L_54:
        /*0a78*/ 	.word	index@(.nv.constant0._ZN7cutlass13device_kernelINS_4gemm6kernel13GemmUniversalIN4cute5tupleIJiiiiEEENS1_10collective13CollectiveMmaINS1_35MainloopSm100TmaUmmaWarpSpecializedILi8ELi2ELi4ENS5_IJNS4_1CILi2EEENSA_ILi1EEESC_EEEEENS5_IJNSA_ILi128EEENSA_ILi64EEESF_EEENS_6half_tENS5_IJlSC_lEEESI_SJ_NS4_8TiledMMAINS4_8MMA_AtomIJNS4_26SM100_MMA_F16BF16_2x1SM_SSISI_SI_fLi128ELi64ELNS4_4UMMA5MajorE0ELSO_0ELNSN_7ScaleInE0ELSP_0EEEEEENS4_6LayoutINS5_IJSC_SC_SC_EEENS5_IJNSA_ILi0EEESU_SU_EEEEENS5_IJNS4_10UnderscoreESX_SX_EEEEENS4_18SM100_TMA_2SM_LOADENS4_14ComposedLayoutINS4_7SwizzleILi3ELi4ELi3EEENS4_18smem_ptr_flag_bitsILi16EEENSS_INS5_IJNSA_ILi8EEESG_EEENS5_IJSG_SC_EEEEEEEvNS4_8identityES10_S1A_vS1B_EENS_8epilogue10collective18CollectiveEpilogueINS1D_23Sm100TmaWarpSpecializedILi3ELi2ELi16ELb1ELb0EEEJNS5_IJSG_SG_SF_EEENS5_IJNSS_ISG_SC_EENSS_INS5_IJNSA_ILi16EEESB_EEENS5_IJSC_NSA_ILi32EEEEEEEEEEESI_SJ_SI_SJ_NS1D_6fusion15FusionCallbacksIS1H_NS1Q_17LinearCombinationISI_fSI_fLNS_15FloatRoundStyleE2EEES1I_S1P_JEEENS4_5SM1004TMEM4LOAD26SM100_TMEM_LOAD_32dp32b16xENS4_13SM90_TMA_LOADENS11_INS12_ILi1ELi4ELi3EEES15_NSS_INS5_IJS16_S1K_EEENS5_IJS1K_SC_EEEEEEENS4_39AutoVectorizingCopyWithAssumedAlignmentILi128EEENS4_14SM90_TMA_STOREES25_S27_S27_EEEvvEEEEvNT_6ParamsE)
        /*0a7c*/ 	.short	0x0380
        /*0a7e*/ 	.short	0x0800


	//----- nvinfo : EIATTR_SW_WAR
	.align		4
.L_55:
        /*0a80*/ 	.byte	0x04, 0x36
        /*0a82*/ 	.short	(.L_57 - .L_56)
.L_56:
        /*0a84*/ 	.word	0x00000008
.L_57:


//--------------------- .nv.callgraph             --------------------------
	.section	.nv.callgraph,"",@"SHT_CUDA_CALLGRAPH"
	.align	4
	.sectionentsize	8
	.align		4
        /*0000*/ 	.word	0x00000000
	.align		4
        /*0004*/ 	.word	0xffffffff
	.align		4
        /*0008*/ 	.word	index@(_ZN7cutlass13device_kernelINS_4gemm6kernel13GemmUniversalIN4cute5tupleIJiiiiEEENS1_10collective13CollectiveMmaINS1_35MainloopSm100TmaUmmaWarpSpecializedILi8ELi2ELi4ENS5_IJNS4_1CILi2EEENSA_ILi1EEESC_EEEEENS5_IJNSA_ILi128EEENSA_ILi64EEESF_EEENS_6half_tENS5_IJlSC_lEEESI_SJ_NS4_8TiledMMAINS4_8MMA_AtomIJNS4_26SM100_MMA_F16BF16_2x1SM_SSISI_SI_fLi128ELi64ELNS4_4UMMA5MajorE0ELSO_0ELNSN_7ScaleInE0ELSP_0EEEEEENS4_6LayoutINS5_IJSC_SC_SC_EEENS5_IJNSA_ILi0EEESU_SU_EEEEENS5_IJNS4_10UnderscoreESX_SX_EEEEENS4_18SM100_TMA_2SM_LOADENS4_14ComposedLayoutINS4_7SwizzleILi3ELi4ELi3EEENS4_18smem_ptr_flag_bitsILi16EEENSS_INS5_IJNSA_ILi8EEESG_EEENS5_IJSG_SC_EEEEEEEvNS4_8identityES10_S1A_vS1B_EENS_8epilogue10collective18CollectiveEpilogueINS1D_23Sm100TmaWarpSpecializedILi3ELi2ELi16ELb1ELb0EEEJNS5_IJSG_SG_SF_EEENS5_IJNSS_ISG_SC_EENSS_INS5_IJNSA_ILi16EEESB_EEENS5_IJSC_NSA_ILi32EEEEEEEEEEESI_SJ_SI_SJ_NS1D_6fusion15FusionCallbacksIS1H_NS1Q_17LinearCombinationISI_fSI_fLNS_15FloatRoundStyleE2EEES1I_S1P_JEEENS4_5SM1004TMEM4LOAD26SM100_TMEM_LOAD_32dp32b16xENS4_13SM90_TMA_LOADENS11_INS12_ILi1ELi4ELi3EEES15_NSS_INS5_IJS16_S1K_EEENS5_IJS1K_SC_EEEEEEENS4_39AutoVectorizingCopyWithAssumedAlignmentILi128EEENS4_14SM90_TMA_STOREES25_S27_S27_EEEvvEEEEvNT_6ParamsE)
	.align		4
        /*000c*/ 	.word	index@(__assertfail)
	.align		4
        /*0010*/ 	.word	0x00000000
	.align		4
        /*0014*/ 	.word	0xfffffffe
	.align		4
        /*0018*/ 	.word	0x00000000
	.align		4
        /*001c*/ 	.word	0xfffffffd
	.align		4
        /*0020*/ 	.word	0x00000000
	.align		4
        /*0024*/ 	.word	0xfffffffc


//--------------------- .nv.constant4             --------------------------
	.section	.nv.constant4,"a",@progbits
	.align	8
	.align		8
.nv.constant4:
        /*0000*/ 	.dword	__assertfail
	.align		8
        /*0008*/ 	.dword	__unnamed_1
	.align		8
        /*0010*/ 	.dword	__unnamed_2
	.align		8
        /*0018*/ 	.dword	_ZN40_INTERNAL_166b3107_4_k_cu_f3c59a7c_245304cuda3std3__45__cpo5beginE
	.align		8
        /*0020*/ 	.dword	_ZN40_INTERNAL_166b3107_4_k_cu_f3c59a7c_245304cuda3std3__45__cpo3endE
	.align		8
        /*0028*/ 	.dword	_ZN40_INTERNAL_166b3107_4_k_cu_f3c59a7c_245304cuda3std3__45__cpo6cbeginE
	.align		8
        /*0030*/ 	.dword	_ZN40_INTERNAL_166b3107_4_k_cu_f3c59a7c_245304cuda3std3__45__cpo4cendE
	.align		8
        /*0038*/ 	.dword	_ZN40_INTERNAL_166b3107_4_k_cu_f3c59a7c_245304cuda3std3__442_GLOBAL__N__166b3107_4_k_cu_f3c59a7c_245306ignoreE
	.align		8
        /*0040*/ 	.dword	_ZN40_INTERNAL_166b3107_4_k_cu_f3c59a7c_245304cuda3std3__419piecewise_constructE
	.align		8
        /*0048*/ 	.dword	_ZN40_INTERNAL_166b3107_4_k_cu_f3c59a7c_245304cuda3std3__48in_placeE
	.align		8
        /*0050*/ 	.dword	_ZN40_INTERNAL_166b3107_4_k_cu_f3c59a7c_245304cuda3std6ranges3__45__cpo4swapE
	.align		8
        /*0058*/ 	.dword	_ZN40_INTERNAL_166b3107_4_k_cu_f3c59a7c_245304cuda3std6ranges3__45__cpo9iter_moveE
	.align		8
        /*0060*/ 	.dword	_ZN40_INTERNAL_166b3107_4_k_cu_f3c59a7c_245304cute7productE
	.align		8
        /*0068*/ 	.dword	_ZN40_INTERNAL_166b3107_4_k_cu_f3c59a7c_245304cute1_E
	.align		8
        /*0070*/ 	.dword	$str$25
	.align		8
        /*0078*/ 	.dword	$str$26
	.align		8
        /*0080*/ 	.dword	$str$27
	.align		8
        /*0088*/ 	.dword	$str$28


//--------------------- .text._ZN7cutlass13device_kernelINS_4gemm6kernel13GemmUniversalIN4cute5tupleIJiiiiEEENS1_10collective13CollectiveMmaINS1_35MainloopSm100TmaUmmaWarpSpecializedILi8ELi2ELi4ENS5_IJNS4_1CILi2EEENSA_ILi1EEESC_EEEEENS5_IJNSA_ILi128EEENSA_ILi64EEESF_EEENS_6half_tENS5_IJlSC_lEEESI_SJ_NS4_8TiledMMAINS4_8MMA_AtomIJNS4_26SM100_MMA_F16BF16_2x1SM_SSISI_SI_fLi128ELi64ELNS4_4UMMA5MajorE0ELSO_0ELNSN_7ScaleInE0ELSP_0EEEEEENS4_6LayoutINS5_IJSC_SC_SC_EEENS5_IJNSA_ILi0EEESU_SU_EEEEENS5_IJNS4_10UnderscoreESX_SX_EEEEENS4_18SM100_TMA_2SM_LOADENS4_14ComposedLayoutINS4_7SwizzleILi3ELi4ELi3EEENS4_18smem_ptr_flag_bitsILi16EEENSS_INS5_IJNSA_ILi8EEESG_EEENS5_IJSG_SC_EEEEEEEvNS4_8identityES10_S1A_vS1B_EENS_8epilogue10collective18CollectiveEpilogueINS1D_23Sm100TmaWarpSpecializedILi3ELi2ELi16ELb1ELb0EEEJNS5_IJSG_SG_SF_EEENS5_IJNSS_ISG_SC_EENSS_INS5_IJNSA_ILi16EEESB_EEENS5_IJSC_NSA_ILi32EEEEEEEEEEESI_SJ_SI_SJ_NS1D_6fusion15FusionCallbacksIS1H_NS1Q_17LinearCombinationISI_fSI_fLNS_15FloatRoundStyleE2EEES1I_S1P_JEEENS4_5SM1004TMEM4LOAD26SM100_TMEM_LOAD_32dp32b16xENS4_13SM90_TMA_LOADENS11_INS12_ILi1ELi4ELi3EEES15_NSS_INS5_IJS16_S1K_EEENS5_IJS1K_SC_EEEEEEENS4_39AutoVectorizingCopyWithAssumedAlignmentILi128EEENS4_14SM90_TMA_STOREES25_S27_S27_EEEvvEEEEvNT_6ParamsE --------------------------
	.section	.text._ZN7cutlass13device_kernelINS_4gemm6kernel13GemmUniversalIN4cute5tupleIJiiiiEEENS1_10collective13CollectiveMmaINS1_35MainloopSm100TmaUmmaWarpSpecializedILi8ELi2ELi4ENS5_IJNS4_1CILi2EEENSA_ILi1EEESC_EEEEENS5_IJNSA_ILi128EEENSA_ILi64EEESF_EEENS_6half_tENS5_IJlSC_lEEESI_SJ_NS4_8TiledMMAINS4_8MMA_AtomIJNS4_26SM100_MMA_F16BF16_2x1SM_SSISI_SI_fLi128ELi64ELNS4_4UMMA5MajorE0ELSO_0ELNSN_7ScaleInE0ELSP_0EEEEEENS4_6LayoutINS5_IJSC_SC_SC_EEENS5_IJNSA_ILi0EEESU_SU_EEEEENS5_IJNS4_10UnderscoreESX_SX_EEEEENS4_18SM100_TMA_2SM_LOADENS4_14ComposedLayoutINS4_7SwizzleILi3ELi4ELi3EEENS4_18smem_ptr_flag_bitsILi16EEENSS_INS5_IJNSA_ILi8EEESG_EEENS5_IJSG_SC_EEEEEEEvNS4_8identityES10_S1A_vS1B_EENS_8epilogue10collective18CollectiveEpilogueINS1D_23Sm100TmaWarpSpecializedILi3ELi2ELi16ELb1ELb0EEEJNS5_IJSG_SG_SF_EEENS5_IJNSS_ISG_SC_EENSS_INS5_IJNSA_ILi16EEESB_EEENS5_IJSC_NSA_ILi32EEEEEEEEEEESI_SJ_SI_SJ_NS1D_6fusion15FusionCallbacksIS1H_NS1Q_17LinearCombinationISI_fSI_fLNS_15FloatRoundStyleE2EEES1I_S1P_JEEENS4_5SM1004TMEM4LOAD26SM100_TMEM_LOAD_32dp32b16xENS4_13SM90_TMA_LOADENS11_INS12_ILi1ELi4ELi3EEES15_NSS_INS5_IJS16_S1K_EEENS5_IJS1K_SC_EEEEEEENS4_39AutoVectorizingCopyWithAssumedAlignmentILi128EEENS4_14SM90_TMA_STOREES25_S27_S27_EEEvvEEEEvNT_6ParamsE,"ax",@progbits
	.align	128
.text._ZN7cutlass13device_kernelINS_4gemm6kernel13GemmUniversalIN4cute5tupleIJiiiiEEENS1_10collective13CollectiveMmaINS1_35MainloopSm100TmaUmmaWarpSpecializedILi8ELi2ELi4ENS5_IJNS4_1CILi2EEENSA_ILi1EEESC_EEEEENS5_IJNSA_ILi128EEENSA_ILi64EEESF_EEENS_6half_tENS5_IJlSC_lEEESI_SJ_NS4_8TiledMMAINS4_8MMA_AtomIJNS4_26SM100_MMA_F16BF16_2x1SM_SSISI_SI_fLi128ELi64ELNS4_4UMMA5MajorE0ELSO_0ELNSN_7ScaleInE0ELSP_0EEEEEENS4_6LayoutINS5_IJSC_SC_SC_EEENS5_IJNSA_ILi0EEESU_SU_EEEEENS5_IJNS4_10UnderscoreESX_SX_EEEEENS4_18SM100_TMA_2SM_LOADENS4_14ComposedLayoutINS4_7SwizzleILi3ELi4ELi3EEENS4_18smem_ptr_flag_bitsILi16EEENSS_INS5_IJNSA_ILi8EEESG_EEENS5_IJSG_SC_EEEEEEEvNS4_8identityES10_S1A_vS1B_EENS_8epilogue10collective18CollectiveEpilogueINS1D_23Sm100TmaWarpSpecializedILi3ELi2ELi16ELb1ELb0EEEJNS5_IJSG_SG_SF_EEENS5_IJNSS_ISG_SC_EENSS_INS5_IJNSA_ILi16EEESB_EEENS5_IJSC_NSA_ILi32EEEEEEEEEEESI_SJ_SI_SJ_NS1D_6fusion15FusionCallbacksIS1H_NS1Q_17LinearCombinationISI_fSI_fLNS_15FloatRoundStyleE2EEES1I_S1P_JEEENS4_5SM1004TMEM4LOAD26SM100_TMEM_LOAD_32dp32b16xENS4_13SM90_TMA_LOADENS11_INS12_ILi1ELi4ELi3EEES15_NSS_INS5_IJS16_S1K_EEENS5_IJS1K_SC_EEEEEEENS4_39AutoVectorizingCopyWithAssumedAlignmentILi128EEENS4_14SM90_TMA_STOREES25_S27_S27_EEEvvEEEEvNT_6ParamsE:
        .type           _ZN7cutlass13device_kernelINS_4gemm6kernel13GemmUniversalIN4cute5tupleIJiiiiEEENS1_10collective13CollectiveMmaINS1_35MainloopSm100TmaUmmaWarpSpecializedILi8ELi2ELi4ENS5_IJNS4_1CILi2EEENSA_ILi1EEESC_EEEEENS5_IJNSA_ILi128EEENSA_ILi64EEESF_EEENS_6half_tENS5_IJlSC_lEEESI_SJ_NS4_8TiledMMAINS4_8MMA_AtomIJNS4_26SM100_MMA_F16BF16_2x1SM_SSISI_SI_fLi128ELi64ELNS4_4UMMA5MajorE0ELSO_0ELNSN_7ScaleInE0ELSP_0EEEEEENS4_6LayoutINS5_IJSC_SC_SC_EEENS5_IJNSA_ILi0EEESU_SU_EEEEENS5_IJNS4_10UnderscoreESX_SX_EEEEENS4_18SM100_TMA_2SM_LOADENS4_14ComposedLayoutINS4_7SwizzleILi3ELi4ELi3EEENS4_18smem_ptr_flag_bitsILi16EEENSS_INS5_IJNSA_ILi8EEESG_EEENS5_IJSG_SC_EEEEEEEvNS4_8identityES10_S1A_vS1B_EENS_8epilogue10collective18CollectiveEpilogueINS1D_23Sm100TmaWarpSpecializedILi3ELi2ELi16ELb1ELb0EEEJNS5_IJSG_SG_SF_EEENS5_IJNSS_ISG_SC_EENSS_INS5_IJNSA_ILi16EEESB_EEENS5_IJSC_NSA_ILi32EEEEEEEEEEESI_SJ_SI_SJ_NS1D_6fusion15FusionCallbacksIS1H_NS1Q_17LinearCombinationISI_fSI_fLNS_15FloatRoundStyleE2EEES1I_S1P_JEEENS4_5SM1004TMEM4LOAD26SM100_TMEM_LOAD_32dp32b16xENS4_13SM90_TMA_LOADENS11_INS12_ILi1ELi4ELi3EEES15_NSS_INS5_IJS16_S1K_EEENS5_IJS1K_SC_EEEEEEENS4_39AutoVectorizingCopyWithAssumedAlignmentILi128EEENS4_14SM90_TMA_STOREES25_S27_S27_EEEvvEEEEvNT_6ParamsE,@function
        .size           _ZN7cutlass13device_kernelINS_4gemm6kernel13GemmUniversalIN4cute5tupleIJiiiiEEENS1_10collective13CollectiveMmaINS1_35MainloopSm100TmaUmmaWarpSpecializedILi8ELi2ELi4ENS5_IJNS4_1CILi2EEENSA_ILi1EEESC_EEEEENS5_IJNSA_ILi128EEENSA_ILi64EEESF_EEENS_6half_tENS5_IJlSC_lEEESI_SJ_NS4_8TiledMMAINS4_8MMA_AtomIJNS4_26SM100_MMA_F16BF16_2x1SM_SSISI_SI_fLi128ELi64ELNS4_4UMMA5MajorE0ELSO_0ELNSN_7ScaleInE0ELSP_0EEEEEENS4_6LayoutINS5_IJSC_SC_SC_EEENS5_IJNSA_ILi0EEESU_SU_EEEEENS5_IJNS4_10UnderscoreESX_SX_EEEEENS4_18SM100_TMA_2SM_LOADENS4_14ComposedLayoutINS4_7SwizzleILi3ELi4ELi3EEENS4_18smem_ptr_flag_bitsILi16EEENSS_INS5_IJNSA_ILi8EEESG_EEENS5_IJSG_SC_EEEEEEEvNS4_8identityES10_S1A_vS1B_EENS_8epilogue10collective18CollectiveEpilogueINS1D_23Sm100TmaWarpSpecializedILi3ELi2ELi16ELb1ELb0EEEJNS5_IJSG_SG_SF_EEENS5_IJNSS_ISG_SC_EENSS_INS5_IJNSA_ILi16EEESB_EEENS5_IJSC_NSA_ILi32EEEEEEEEEEESI_SJ_SI_SJ_NS1D_6fusion15FusionCallbacksIS1H_NS1Q_17LinearCombinationISI_fSI_fLNS_15FloatRoundStyleE2EEES1I_S1P_JEEENS4_5SM1004TMEM4LOAD26SM100_TMEM_LOAD_32dp32b16xENS4_13SM90_TMA_LOADENS11_INS12_ILi1ELi4ELi3EEES15_NSS_INS5_IJS16_S1K_EEENS5_IJS1K_SC_EEEEEEENS4_39AutoVectorizingCopyWithAssumedAlignmentILi128EEENS4_14SM90_TMA_STOREES25_S27_S27_EEEvvEEEEvNT_6ParamsE,(.L_x_187 - _ZN7cutlass13device_kernelINS_4gemm6kernel13GemmUniversalIN4cute5tupleIJiiiiEEENS1_10collective13CollectiveMmaINS1_35MainloopSm100TmaUmmaWarpSpecializedILi8ELi2ELi4ENS5_IJNS4_1CILi2EEENSA_ILi1EEESC_EEEEENS5_IJNSA_ILi128EEENSA_ILi64EEESF_EEENS_6half_tENS5_IJlSC_lEEESI_SJ_NS4_8TiledMMAINS4_8MMA_AtomIJNS4_26SM100_MMA_F16BF16_2x1SM_SSISI_SI_fLi128ELi64ELNS4_4UMMA5MajorE0ELSO_0ELNSN_7ScaleInE0ELSP_0EEEEEENS4_6LayoutINS5_IJSC_SC_SC_EEENS5_IJNSA_ILi0EEESU_SU_EEEEENS5_IJNS4_10UnderscoreESX_SX_EEEEENS4_18SM100_TMA_2SM_LOADENS4_14ComposedLayoutINS4_7SwizzleILi3ELi4ELi3EEENS4_18smem_ptr_flag_bitsILi16EEENSS_INS5_IJNSA_ILi8EEESG_EEENS5_IJSG_SC_EEEEEEEvNS4_8identityES10_S1A_vS1B_EENS_8epilogue10collective18CollectiveEpilogueINS1D_23Sm100TmaWarpSpecializedILi3ELi2ELi16ELb1ELb0EEEJNS5_IJSG_SG_SF_EEENS5_IJNSS_ISG_SC_EENSS_INS5_IJNSA_ILi16EEESB_EEENS5_IJSC_NSA_ILi32EEEEEEEEEEESI_SJ_SI_SJ_NS1D_6fusion15FusionCallbacksIS1H_NS1Q_17LinearCombinationISI_fSI_fLNS_15FloatRoundStyleE2EEES1I_S1P_JEEENS4_5SM1004TMEM4LOAD26SM100_TMEM_LOAD_32dp32b16xENS4_13SM90_TMA_LOADENS11_INS12_ILi1ELi4ELi3EEES15_NSS_INS5_IJS16_S1K_EEENS5_IJS1K_SC_EEEEEEENS4_39AutoVectorizingCopyWithAssumedAlignmentILi128EEENS4_14SM90_TMA_STOREES25_S27_S27_EEEvvEEEEvNT_6ParamsE)
        .other          _ZN7cutlass13device_kernelINS_4gemm6kernel13GemmUniversalIN4cute5tupleIJiiiiEEENS1_10collective13CollectiveMmaINS1_35MainloopSm100TmaUmmaWarpSpecializedILi8ELi2ELi4ENS5_IJNS4_1CILi2EEENSA_ILi1EEESC_EEEEENS5_IJNSA_ILi128EEENSA_ILi64EEESF_EEENS_6half_tENS5_IJlSC_lEEESI_SJ_NS4_8TiledMMAINS4_8MMA_AtomIJNS4_26SM100_MMA_F16BF16_2x1SM_SSISI_SI_fLi128ELi64ELNS4_4UMMA5MajorE0ELSO_0ELNSN_7ScaleInE0ELSP_0EEEEEENS4_6LayoutINS5_IJSC_SC_SC_EEENS5_IJNSA_ILi0EEESU_SU_EEEEENS5_IJNS4_10UnderscoreESX_SX_EEEEENS4_18SM100_TMA_2SM_LOADENS4_14ComposedLayoutINS4_7SwizzleILi3ELi4ELi3EEENS4_18smem_ptr_flag_bitsILi16EEENSS_INS5_IJNSA_ILi8EEESG_EEENS5_IJSG_SC_EEEEEEEvNS4_8identityES10_S1A_vS1B_EENS_8epilogue10collective18CollectiveEpilogueINS1D_23Sm100TmaWarpSpecializedILi3ELi2ELi16ELb1ELb0EEEJNS5_IJSG_SG_SF_EEENS5_IJNSS_ISG_SC_EENSS_INS5_IJNSA_ILi16EEESB_EEENS5_IJSC_NSA_ILi32EEEEEEEEEEESI_SJ_SI_SJ_NS1D_6fusion15FusionCallbacksIS1H_NS1Q_17LinearCombinationISI_fSI_fLNS_15FloatRoundStyleE2EEES1I_S1P_JEEENS4_5SM1004TMEM4LOAD26SM100_TMEM_LOAD_32dp32b16xENS4_13SM90_TMA_LOADENS11_INS12_ILi1ELi4ELi3EEES15_NSS_INS5_IJS16_S1K_EEENS5_IJS1K_SC_EEEEEEENS4_39AutoVectorizingCopyWithAssumedAlignmentILi128EEENS4_14SM90_TMA_STOREES25_S27_S27_EEEvvEEEEvNT_6ParamsE,@"STO_CUDA_ENTRY STV_DEFAULT"
_ZN7cutlass13device_kernelINS_4gemm6kernel13GemmUniversalIN4cute5tupleIJiiiiEEENS1_10collective13CollectiveMmaINS1_35MainloopSm100TmaUmmaWarpSpecializedILi8ELi2ELi4ENS5_IJNS4_1CILi2EEENSA_ILi1EEESC_EEEEENS5_IJNSA_ILi128EEENSA_ILi64EEESF_EEENS_6half_tENS5_IJlSC_lEEESI_SJ_NS4_8TiledMMAINS4_8MMA_AtomIJNS4_26SM100_MMA_F16BF16_2x1SM_SSISI_SI_fLi128ELi64ELNS4_4UMMA5MajorE0ELSO_0ELNSN_7ScaleInE0ELSP_0EEEEEENS4_6LayoutINS5_IJSC_SC_SC_EEENS5_IJNSA_ILi0EEESU_SU_EEEEENS5_IJNS4_10UnderscoreESX_SX_EEEEENS4_18SM100_TMA_2SM_LOADENS4_14ComposedLayoutINS4_7SwizzleILi3ELi4ELi3EEENS4_18smem_ptr_flag_bitsILi16EEENSS_INS5_IJNSA_ILi8EEESG_EEENS5_IJSG_SC_EEEEEEEvNS4_8identityES10_S1A_vS1B_EENS_8epilogue10collective18CollectiveEpilogueINS1D_23Sm100TmaWarpSpecializedILi3ELi2ELi16ELb1ELb0EEEJNS5_IJSG_SG_SF_EEENS5_IJNSS_ISG_SC_EENSS_INS5_IJNSA_ILi16EEESB_EEENS5_IJSC_NSA_ILi32EEEEEEEEEEESI_SJ_SI_SJ_NS1D_6fusion15FusionCallbacksIS1H_NS1Q_17LinearCombinationISI_fSI_fLNS_15FloatRoundStyleE2EEES1I_S1P_JEEENS4_5SM1004TMEM4LOAD26SM100_TMEM_LOAD_32dp32b16xENS4_13SM90_TMA_LOADENS11_INS12_ILi1ELi4ELi3EEES15_NSS_INS5_IJS16_S1K_EEENS5_IJS1K_SC_EEEEEEENS4_39AutoVectorizingCopyWithAssumedAlignmentILi128EEENS4_14SM90_TMA_STOREES25_S27_S27_EEEvvEEEEvNT_6ParamsE:
[----:B------:R-:W1:Y:S01]  /*0000*/  LDC R1, c[0x0][0x37c] ;  /* 0x0000df00ff017b82 */ /* 0x000e620000000800 */
[----:B------:R-:W2:Y:S01]  /*0010*/  S2R R74, SR_TID.X ;  /* 0x00000000004a7919 */ /* 0x000ea20000002100 */
[----:B------:R-:W3:Y:S06]  /*0020*/  LDCU.64 UR6, c[0x0][0x890] ;  /* 0x00011200ff0677ac */ /* 0x000eec0008000a00 */
[----:B------:R-:W4:Y:S01]  /*0030*/  S2UR UR37, SR_CgaCtaId ;  /* 0x00000000002579c3 */ /* 0x000f220000008800 */
[----:B------:R-:W-:Y:S02]  /*0040*/  PRMT R59, RZ, 0x7610, R59 ;  /* 0x00007610ff3b7816 */ /* 0x000fe4000000003b */
[----:B------:R-:W-:Y:S01]  /*0050*/  ELECT P1, URZ, PT ;  /* 0x0000000000ff782f */ /* 0x000fe20003820000 */
[----:B------:R-:W1:Y:S01]  /*0060*/  LDCU.64 UR46, c[0x0][0x358] ;  /* 0x00006b00ff2e77ac */ /* 0x000e620008000a00 */
[----:B---3--:R-:W-:-:S04]  /*0070*/  UISETP.NE.U32.AND UP0, UPT, UR6, URZ, UPT ;  /* 0x000000ff0600728c */ /* 0x008fc8000bf05070 */
[----:B------:R-:W-:Y:S02]  /*0080*/  UISETP.NE.AND.EX UP0, UPT, UR7, URZ, UPT, UP0 ;  /* 0x000000ff0700728c */ /* 0x000fe4000bf05300 */
[----:B----4-:R-:W-:Y:S02]  /*0090*/  ULOP3.LUT UR5, UR37, 0x1, URZ, 0xc0, !UPT ;  /* 0x0000000125057892 */ /* 0x010fe4000f8ec0ff */
[----:B------:R-:W-:Y:S01]  /*00a0*/  ULOP3.LUT UR4, UR37, 0x1, URZ, 0x3c, !UPT ;  /* 0x0000000125047892 */ /* 0x000fe2000f8e3cff */
[----:B--2---:R-:W-:-:S05]  /*00b0*/  SHF.R.U32.HI R70, RZ, 0x5, R74 ;  /* 0x00000005ff467819 */ /* 0x004fca000001164a */
[----:B------:R-:W2:Y:S02]  /*00c0*/  SHFL.IDX PT, R0, R70, RZ, 0x1f ;  /* 0x00001fff46007589 */ /* 0x000ea400000e0000 */
[----:B--2---:R-:W-:Y:S01]  /*00d0*/  R2UR UR10, R0 ;  /* 0x00000000000a72ca */ /* 0x004fe200000e0000 */
[----:B-1----:R-:W-:-:S14]  /*00e0*/  BRA.U UP0, `(.L_x_0) ;  /* 0x00000001002c7547 */ /* 0x002fdc000b800000 */
[----:B------:R-:W1:Y:S02]  /*00f0*/  LDCU.64 UR8, c[0x0][0x888] ;  /* 0x00011100ff0877ac */ /* 0x000e640008000a00 */
[----:B-1----:R-:W-:-:S04]  /*0100*/  UISETP.NE.U32.AND UP0, UPT, UR8, URZ, UPT ;  /* 0x000000ff0800728c */ /* 0x002fc8000bf05070 */
[----:B------:R-:W-:-:S09]  /*0110*/  UISETP.NE.AND.EX UP0, UPT, UR9, URZ, UPT, UP0 ;  /* 0x000000ff0900728c */ /* 0x000fd2000bf05300 */
[----:B------:R-:W-:Y:S05]  /*0120*/  BRA.U !UP0, `(.L_x_1) ;  /* 0x0000000108107547 */ /* 0x000fea000b800000 */
[----:B------:R-:W1:Y:S02]  /*0130*/  LDC.64 R2, c[0x0][0x888] ;  /* 0x00022200ff027b82 */ /* 0x000e640000000a00 */
[----:B-1----:R1:W5:Y:S01]  /*0140*/  LDG.E R35, desc[UR46][R2.64] ;  /* 0x0000002e02237981 */ /* 0x002362000c1e1900 */
[----:B------:R-:W-:Y:S01]  /*0150*/  HFMA2 R59, -RZ, RZ, 0, 5.9604644775390625e-08 ;  /* 0x00000001ff3b7431 */ /* 0x000fe200000001ff */
[----:B------:R-:W-:Y:S05]  /*0160*/  BRA `(.L_x_0) ;  /* 0x00000000000c7947 */ /* 0x000fea0003800000 */
.L_x_1:
[----:B------:R-:W1:Y:S01]  /*0170*/  LDCU UR8, c[0x0][0x880] ;  /* 0x00011000ff0877ac */ /* 0x000e620008000800 */
[----:B------:R-:W-:Y:S01]  /*0180*/  HFMA2 R59, -RZ, RZ, 0, 5.9604644775390625e-08 ;  /* 0x00000001ff3b7431 */ /* 0x000fe200000001ff */
[----:B-1----:R-:W-:-:S07]  /*0190*/  MOV R35, UR8 ;  /* 0x0000000800237c02 */ /* 0x002fce0008000f00 */
.L_x_0:
[----:B------:R-:W2:Y:S02]  /*01a0*/  LDCU.64 UR8, c[0x0][0x8b0] ;  /* 0x00011600ff0877ac */ /* 0x000ea40008000a00 */
[----:B--2---:R-:W-:-:S04]  /*01b0*/  UISETP.NE.U32.AND UP0, UPT, UR8, URZ, UPT ;  /* 0x000000ff0800728c */ /* 0x004fc8000bf05070 */
[----:B------:R-:W-:-:S09]  /*01c0*/  UISETP.NE.AND.EX UP0, UPT, UR9, URZ, UPT, UP0 ;  /* 0x000000ff0900728c */ /* 0x000fd2000bf05300 */
[----:B------:R-:W-:Y:S05]  /*01d0*/  BRA.U UP0, `(.L_x_2) ;  /* 0x0000000100247547 */ /* 0x000fea000b800000 */
[----:B------:R-:W2:Y:S02]  /*01e0*/  LDCU.64 UR8, c[0x0][0x8a8] ;  /* 0x00011500ff0877ac */ /* 0x000ea40008000a00 */
[----:B--2---:R-:W-:-:S04]  /*01f0*/  UISETP.NE.U32.AND UP0, UPT, UR8, URZ, UPT ;  /* 0x000000ff0800728c */ /* 0x004fc8000bf05070 */
[----:B------:R-:W-:-:S09]  /*0200*/  UISETP.NE.AND.EX UP0, UPT, UR9, URZ, UPT, UP0 ;  /* 0x000000ff0900728c */ /* 0x000fd2000bf05300 */
[----:B------:R-:W-:Y:S05]  /*0210*/  BRA.U !UP0, `(.L_x_3) ;  /* 0x00000001080c7547 */ /* 0x000fea000b800000 */
[----:B------:R-:W2:Y:S02]  /*0220*/  LDC.64 R32, c[0x0][0x8a8] ;  /* 0x00022a00ff207b82 */ /* 0x000ea40000000a00 */
[----:B--2---:R2:W5:Y:S01]  /*0230*/  LDG.E R32, desc[UR46][R32.64] ;  /* 0x0000002e20207981 */ /* 0x004562000c1e1900 */
[----:B------:R-:W-:Y:S05]  /*0240*/  BRA `(.L_x_2) ;  /* 0x0000000000087947 */ /* 0x000fea0003800000 */
.L_x_3:
[----:B------:R-:W2:Y:S02]  /*0250*/  LDCU UR8, c[0x0][0x8a0] ;  /* 0x00011400ff0877ac */ /* 0x000ea40008000800 */
[----:B--2---:R-:W-:Y:S02]  /*0260*/  MOV R32, UR8 ;  /* 0x0000000800207c02 */ /* 0x004fe40008000f00 */
.L_x_2:
[----:B------:R-:W-:Y:S01]  /*0270*/  IMAD.U32 R0, RZ, RZ, UR10 ;  /* 0x0000000aff007e24 */ /* 0x000fe2000f8e00ff */
[----:B------:R-:W-:Y:S04]  /*0280*/  BSSY.RECONVERGENT B0, `(.L_x_4) ;  /* 0x000000c000007945 */ /* 0x000fe80003800200 */
[C---:B------:R-:W-:Y:S02]  /*0290*/  ISETP.NE.OR P2, PT, R0.reuse, 0x1, !P1 ;  /* 0x000000010000780c */ /* 0x040fe40004f45670 */
[----:B------:R-:W-:-:S11]  /*02a0*/  ISETP.NE.OR P0, PT, R0, 0x3, !P1 ;  /* 0x000000030000780c */ /* 0x000fd60004f05670 */
[----:B------:R-:W-:Y:S05]  /*02b0*/  @P2 BRA `(.L_x_5) ;  /* 0x0000000000202947 */ /* 0x000fea0003800000 */
[----:B------:R-:W3:Y:S02]  /*02c0*/  LDCU.64 UR8, c[0x0][0x348] ;  /* 0x00006900ff0877ac */ /* 0x000ee40008000a00 */
[----:B---3--:R-:W-:Y:S02]  /*02d0*/  UIADD3 UR12, UP1, UPT, UR8, 0x80, URZ ;  /* 0x00000080080c7890 */ /* 0x008fe4000ff3e0ff */
[----:B------:R-:W-:Y:S02]  /*02e0*/  UIADD3 UR8, UP0, UPT, UR8, 0x180, URZ ;  /* 0x0000018008087890 */ /* 0x000fe4000ff1e0ff */
[----:B------:R-:W-:Y:S02]  /*02f0*/  UIADD3.X UR13, UPT, UPT, URZ, UR9, URZ, UP1, !UPT ;  /* 0x00000009ff0d7290 */ /* 0x000fe40008ffe4ff */
[----:B------:R-:W-:-:S07]  /*0300*/  UIADD3.X UR9, UPT, UPT, URZ, UR9, URZ, UP0, !UPT ;  /* 0x00000009ff097290 */ /* 0x000fce00087fe4ff */
[----:B------:R3:W-:Y:S02]  /*0310*/  UTMACCTL.PF [UR12] ;  /* 0x000000000c0079b9 */ /* 0x0007e40008040000 */
[----:B------:R3:W-:Y:S02]  /*0320*/  UTMACCTL.PF [UR8] ;  /* 0x00000000080079b9 */ /* 0x0007e40008040000 */
[----:B---3--:R-:W-:Y:S01]  /*0330*/  NOP ;  /* 0x0000000000007918 */ /* 0x008fe20000000000 */
.L_x_5:
[----:B------:R-:W-:Y:S05]  /*0340*/  BSYNC.RECONVERGENT B0 ;  /* 0x0000000000007941 */ /* 0x000fea0003800200 */
.L_x_4:
[----:B------:R-:W-:Y:S04]  /*0350*/  BSSY.RECONVERGENT B0, `(.L_x_6) ;  /* 0x000000a000007945 */ /* 0x000fe80003800200 */
        /* <DEDUP_REMOVED lines=9> */
.L_x_7:
[----:B------:R-:W-:Y:S05]  /*03f0*/  BSYNC.RECONVERGENT B0 ;  /* 0x0000000000007941 */ /* 0x000fea0003800200 */
.L_x_6:
[----:B------:R-:W3:Y:S01]  /*0400*/  LDCU.64 UR8, c[0x0][0x888] ;  /* 0x00011100ff0877ac */ /* 0x000ee20008000a00 */
[----:B------:R-:W-:Y:S02]  /*0410*/  UISETP.EQ.U32.AND UP1, UPT, UR6, URZ, UPT ;  /* 0x000000ff0600728c */ /* 0x000fe4000bf22070 */
[----:B------:R-:W-:Y:S02]  /*0420*/  UPLOP3.LUT UP5, UPT, UPT, UPT, UPT, 0x80, 0x8 ;  /* 0x000000000008789c */ /* 0x000fe40003faf070 */
[----:B---3--:R-:W-:-:S04]  /*0430*/  UISETP.NE.U32.AND UP0, UPT, UR8, URZ, UPT ;  /* 0x000000ff0800728c */ /* 0x008fc8000bf05070 */
[----:B------:R-:W-:-:S04]  /*0440*/  UISETP.NE.AND.EX UP0, UPT, UR9, URZ, UPT, UP0 ;  /* 0x000000ff0900728c */ /* 0x000fc8000bf05300 */
[----:B------:R-:W-:-:S04]  /*0450*/  UISETP.EQ.OR.EX UP2, UPT, UR7, URZ, !UP0, UP1 ;  /* 0x000000ff0700728c */ /* 0x000fc8000c742710 */
[----:B------:R-:W-:-:S05]  /*0460*/  UP2UR UR53, UPR, URZ, 0x4 ;  /* 0x00000004ff357883 */ /* 0x000fca0008000000 */
[----:B------:R-:W-:Y:S07]  /*0470*/  BRA.U !UP2, `(.L_x_8) ;  /* 0x000000010a207547 */ /* 0x000fee000b800000 */
[----:B------:R-:W-:Y:S01]  /*0480*/  UISETP.NE.U32.AND UP2, UPT, UR6, URZ, UPT ;  /* 0x000000ff0600728c */ /* 0x000fe2000bf45070 */
[----:B-----5:R-:W-:Y:S01]  /*0490*/  FSETP.NEU.AND P0, PT, R35, RZ, PT ;  /* 0x000000ff2300720b */ /* 0x020fe20003f0d000 */
[----:B------:R-:W-:Y:S02]  /*04a0*/  USEL UR6, URZ, 0xffffffff, UP0 ;  /* 0xffffffffff067887 */ /* 0x000fe40008000000 */
[----:B------:R-:W-:-:S10]  /*04b0*/  UISETP.NE.AND.EX UP2, UPT, UR7, URZ, UPT, UP2 ;  /* 0x000000ff0700728c */ /* 0x000fd4000bf45320 */
[----:B------:R-:W-:Y:S01]  /*04c0*/  VOTEU.ANY UP1, P0 ;  /* 0x0000000000ff7886 */ /* 0x000fe20000020100 */
[----:B------:R-:W-:-:S04]  /*04d0*/  @!UP2 USEL UR6, URZ, 0xffffffff, UP1 ;  /* 0xffffffffff06a887 */ /* 0x000fc80008800000 */
[----:B------:R-:W-:-:S04]  /*04e0*/  ULOP3.LUT UR6, UR6, 0x1, URZ, 0xc0, !UPT ;  /* 0x0000000106067892 */ /* 0x000fc8000f8ec0ff */
[----:B------:R-:W-:-:S11]  /*04f0*/  UISETP.NE.U32.AND UP5, UPT, UR6, 0x1, UPT ;  /* 0x000000010600788c */ /* 0x000fd6000bfa5070 */
.L_x_8:
[----:B------:R-:W3:Y:S01]  /*0500*/  SHFL.IDX PT, R0, R70, RZ, 0x1f ;  /* 0x00001fff46007589 */ /* 0x000ee200000e0000 */
[----:B------:R-:W-:-:S04]  /*0510*/  UISETP.NE.AND UP1, UPT, UR10, 0x2, UPT ;  /* 0x000000020a00788c */ /* 0x000fc8000bf25270 */
[----:B------:R-:W-:Y:S02]  /*0520*/  UISETP.EQ.AND UP2, UPT, UR5, URZ, !UP1 ;  /* 0x000000ff0500728c */ /* 0x000fe4000cf42270 */
[----:B------:R-:W-:-:S04]  /*0530*/  USEL UR7, URZ, 0x1, UP1 ;  /* 0x00000001ff077887 */ /* 0x000fc80008800000 */
[----:B------:R-:W-:Y:S02]  /*0540*/  PLOP3.LUT P5, PT, P1, PT, UP2, 0x80, 0x8 ;  /* 0x000000000008781c */ /* 0x000fe40000faf028 */
[----:B---3--:R-:W-:-:S13]  /*0550*/  ISETP.NE.AND P0, PT, R0, RZ, PT ;  /* 0x000000ff0000720c */ /* 0x008fda0003f05270 */
[----:B------:R-:W-:Y:S05]  /*0560*/  @P0 BRA `(.L_x_9) ;  /* 0x0000000000640947 */ /* 0x000fea0003800000 */
[----:B------:R-:W-:Y:S01]  /*0570*/  UMOV UR8, 0x400 ;  /* 0x0000040000087882 */ /* 0x000fe20000000000 */
[----:B------:R-:W-:Y:S01]  /*0580*/  UMOV UR6, 0x1 ;  /* 0x0000000100067882 */ /* 0x000fe20000000000 */
[----:B------:R-:W-:Y:S02]  /*0590*/  ULEA UR8, UR37, UR8, 0x18 ;  /* 0x0000000825087291 */ /* 0x000fe4000f8ec0ff */
[----:B------:R-:W-:-:S04]  /*05a0*/  UIADD3 UR12, UPT, UPT, -UR6, 0x100000, URZ ;  /* 0x00100000060c7890 */ /* 0x000fc8000fffe1ff */
[----:B------:R-:W-:Y:S02]  /*05b0*/  USHF.L.U32 UR13, UR12, 0xb, URZ ;  /* 0x0000000b0c0d7899 */ /* 0x000fe400080006ff */
[----:B------:R-:W-:Y:S01]  /*05c0*/  USHF.L.U32 UR12, UR12, 0x1, URZ ;  /* 0x000000010c0c7899 */ /* 0x000fe200080006ff */
[----:B------:R-:W-:Y:S01]  /*05d0*/  ELECT P0, URZ, PT ;  /* 0x0000000000ff782f */ /* 0x000fe20003800000 */
[----:B------:R-:W3:Y:S10]  /*05e0*/  FENCE.VIEW.ASYNC.S ;  /* 0x00000000000073c6 */ /* 0x000ef40000000000 */
[----:B---3--:R3:W4:Y:S01]  /*05f0*/  SYNCS.EXCH.64 URZ, [UR8], UR12 ;  /* 0x0000000c08ff75b2 */ /* 0x0087220008000100 */
[----:B------:R3:W1:Y:S01]  /*0600*/  SYNCS.EXCH.64 URZ, [UR8+0x40], UR12 ;  /* 0x0000400c08ff75b2 */ /* 0x0006620008000100 */
        /* <DEDUP_REMOVED lines=13> */
[----:B------:R3:W1:Y:S02]  /*06e0*/  SYNCS.EXCH.64 URZ, [UR8+0x78], UR12 ;  /* 0x0000780c08ff75b2 */ /* 0x0006640008000100 */
[----:B---3--:R-:W-:Y:S01]  /*06f0*/  NOP ;  /* 0x0000000000007918 */ /* 0x008fe20000000000 */
.L_x_9:
[----:B------:R-:W3:Y:S01]  /*0700*/  SHFL.IDX PT, R0, R70, RZ, 0x1f ;  /* 0x00001fff46007589 */ /* 0x000ee200000e0000 */
[----:B------:R-:W-:Y:S01]  /*0710*/  NOP ;  /* 0x0000000000007918 */ /* 0x000fe20000000000 */
[----:B---3--:R-:W-:-:S13]  /*0720*/  ISETP.NE.AND P0, PT, R0, 0x1, PT ;  /* 0x000000010000780c */ /* 0x008fda0003f05270 */
[----:B------:R-:W-:Y:S05]  /*0730*/  @P0 BRA `(.L_x_10) ;  /* 0x00000000004c0947 */ /* 0x000fea0003800000 */
[----:B------:R-:W-:Y:S01]  /*0740*/  UMOV UR9, 0x400 ;  /* 0x0000040000097882 */ /* 0x000fe20000000000 */
[----:B------:R-:W-:Y:S01]  /*0750*/  UMOV UR8, 0x20 ;  /* 0x0000002000087882 */ /* 0x000fe20000000000 */
[----:B------:R-:W-:Y:S01]  /*0760*/  UMOV UR6, 0x80 ;  /* 0x0000008000067882 */ /* 0x000fe20000000000 */
[----:B------:R-:W-:Y:S02]  /*0770*/  ULEA UR9, UR37, UR9, 0x18 ;  /* 0x0000000925097291 */ /* 0x000fe4000f8ec0ff */
[----:B------:R-:W-:-:S04]  /*0780*/  UIADD3 UR12, UPT, UPT, -UR8, 0x100000, URZ ;  /* 0x00100000080c7890 */ /* 0x000fc8000fffe1ff */
[----:B------:R-:W-:Y:S02]  /*0790*/  USHF.L.U32 UR13, UR12, 0xb, URZ ;  /* 0x0000000b0c0d7899 */ /* 0x000fe400080006ff */
[----:B------:R-:W-:Y:S02]  /*07a0*/  USHF.L.U32 UR12, UR12, 0x1, URZ ;  /* 0x000000010c0c7899 */ /* 0x000fe400080006ff */
[----:B------:R-:W-:-:S04]  /*07b0*/  UIADD3 UR14, UPT, UPT, -UR6, 0x100000, URZ ;  /* 0x00100000060e7890 */ /* 0x000fc8000fffe1ff */
[----:B------:R-:W-:Y:S02]  /*07c0*/  USHF.L.U32 UR15, UR14, 0xb, URZ ;  /* 0x0000000b0e0f7899 */ /* 0x000fe400080006ff */
[----:B------:R-:W-:Y:S01]  /*07d0*/  USHF.L.U32 UR14, UR14, 0x1, URZ ;  /* 0x000000010e0e7899 */ /* 0x000fe200080006ff */
[----:B------:R-:W-:Y:S01]  /*07e0*/  ELECT P0, URZ, PT ;  /* 0x0000000000ff782f */ /* 0x000fe20003800000 */
[----:B------:R-:W3:Y:S02]  /*07f0*/  FENCE.VIEW.ASYNC.S ;  /* 0x00000000000073c6 */ /* 0x000ee40000000000 */
[----:B---3--:R3:W1:Y:S08]  /*0800*/  SYNCS.EXCH.64 URZ, [UR9+0x80], UR12 ;  /* 0x0000800c09ff75b2 */ /* 0x0086700008000100 */
[----:B------:R3:W1:Y:S01]  /*0810*/  SYNCS.EXCH.64 URZ, [UR9+0x98], UR14 ;  /* 0x0000980e09ff75b2 */ /* 0x0006620008000100 */
[----:B------:R3:W1:Y:S01]  /*0820*/  SYNCS.EXCH.64 URZ, [UR9+0x88], UR12 ;  /* 0x0000880c09ff75b2 */ /* 0x0006620008000100 */
[----:B------:R3:W1:Y:S01]  /*0830*/  SYNCS.EXCH.64 URZ, [UR9+0xa0], UR14 ;  /* 0x0000a00e09ff75b2 */ /* 0x0006620008000100 */
[----:B------:R3:W1:Y:S01]  /*0840*/  SYNCS.EXCH.64 URZ, [UR9+0x90], UR12 ;  /* 0x0000900c09ff75b2 */ /* 0x0006620008000100 */
[----:B------:R3:W1:Y:S01]  /*0850*/  SYNCS.EXCH.64 URZ, [UR9+0xa8], UR14 ;  /* 0x0000a80e09ff75b2 */ /* 0x0006620008000100 */
[----:B------:R-:W-:Y:S01]  /*0860*/  NOP ;  /* 0x0000000000007918 */ /* 0x000fe20000000000 */
.L_x_10:
[----:B------:R-:W2:Y:S01]  /*0870*/  SHFL.IDX PT, R0, R70, RZ, 0x1f ;  /* 0x00001fff46007589 */ /* 0x000ea200000e0000 */
[----:B------:R-:W-:Y:S01]  /*0880*/  NOP ;  /* 0x0000000000007918 */ /* 0x000fe20000000000 */
[----:B--2---:R-:W-:-:S13]  /*0890*/  ISETP.NE.AND P0, PT, R0, 0x3, PT ;  /* 0x000000030000780c */ /* 0x004fda0003f05270 */
[----:B------:R-:W-:Y:S05]  /*08a0*/  @P0 BRA `(.L_x_11) ;  /* 0x00000000002c0947 */ /* 0x000fea0003800000 */
[----:B------:R-:W-:Y:S01]  /*08b0*/  UMOV UR8, 0x400 ;  /* 0x0000040000087882 */ /* 0x000fe20000000000 */
[----:B------:R-:W-:Y:S01]  /*08c0*/  UMOV UR6, 0x20 ;  /* 0x0000002000067882 */ /* 0x000fe20000000000 */
[----:B------:R-:W-:Y:S02]  /*08d0*/  ULEA UR8, UR37, UR8, 0x18 ;  /* 0x0000000825087291 */ /* 0x000fe4000f8ec0ff */
[----:B---3--:R-:W-:-:S04]  /*08e0*/  UIADD3 UR12, UPT, UPT, -UR6, 0x100000, URZ ;  /* 0x00100000060c7890 */ /* 0x008fc8000fffe1ff */
[----:B------:R-:W-:Y:S02]  /*08f0*/  USHF.L.U32 UR13, UR12, 0xb, URZ ;  /* 0x0000000b0c0d7899 */ /* 0x000fe400080006ff */
[----:B------:R-:W-:Y:S01]  /*0900*/  USHF.L.U32 UR12, UR12, 0x1, URZ ;  /* 0x000000010c0c7899 */ /* 0x000fe200080006ff */
[----:B------:R-:W-:Y:S01]  /*0910*/  ELECT P0, URZ, PT ;  /* 0x0000000000ff782f */ /* 0x000fe20003800000 */
[----:B------:R-:W2:Y:S10]  /*0920*/  FENCE.VIEW.ASYNC.S ;  /* 0x00000000000073c6 */ /* 0x000eb40000000000 */
[----:B--2---:R2:W3:Y:S01]  /*0930*/  SYNCS.EXCH.64 URZ, [UR8+0xb0], UR12 ;  /* 0x0000b00c08ff75b2 */ /* 0x0044e20008000100 */
[----:B------:R2:W1:Y:S01]  /*0940*/  SYNCS.EXCH.64 URZ, [UR8+0xb8], UR12 ;  /* 0x0000b80c08ff75b2 */ /* 0x0004620008000100 */
[----:B------:R-:W-:Y:S01]  /*0950*/  NOP ;  /* 0x0000000000007918 */ /* 0x000fe20000000000 */
.L_x_11:
[----:B------:R-:W4:Y:S01]  /*0960*/  SHFL.IDX PT, R0, R70, RZ, 0x1f ;  /* 0x00001fff46007589 */ /* 0x000f2200000e0000 */
[----:B------:R-:W-:Y:S01]  /*0970*/  NOP ;  /* 0x0000000000007918 */ /* 0x000fe20000000000 */
[----:B----4-:R-:W-:-:S13]  /*0980*/  ISETP.NE.AND P0, PT, R0, 0x4, PT ;  /* 0x000000040000780c */ /* 0x010fda0003f05270 */
[----:B------:R-:W-:Y:S05]  /*0990*/  @P0 BRA `(.L_x_12) ;  /* 0x0000000000480947 */ /* 0x000fea0003800000 */
[----:B---3--:R-:W-:Y:S01]  /*09a0*/  UMOV UR9, 0x1e0 ;  /* 0x000001e000097882 */ /* 0x008fe20000000000 */
[----:B--2---:R-:W-:Y:S01]  /*09b0*/  UMOV UR8, 0x400 ;  /* 0x0000040000087882 */ /* 0x004fe20000000000 */
[----:B------:R-:W-:Y:S01]  /*09c0*/  USEL UR9, UR9, 0x1a0, UP5 ;  /* 0x000001a009097887 */ /* 0x000fe2000a800000 */
        /* <DEDUP_REMOVED lines=9> */
[----:B------:R-:W2:Y:S02]  /*0a60*/  FENCE.VIEW.ASYNC.S ;  /* 0x00000000000073c6 */ /* 0x000ea40000000000 */
[----:B--2---:R4:W2:Y:S08]  /*0a70*/  SYNCS.EXCH.64 URZ, [UR8+0xc0], UR12 ;  /* 0x0000c00c08ff75b2 */ /* 0x0048b00008000100 */
[----:B------:R4:W3:Y:S01]  /*0a80*/  SYNCS.EXCH.64 URZ, [UR8+0xd0], UR14 ;  /* 0x0000d00e08ff75b2 */ /* 0x0008e20008000100 */
[----:B------:R4:W1:Y:S01]  /*0a90*/  SYNCS.EXCH.64 URZ, [UR8+0xc8], UR12 ;  /* 0x0000c80c08ff75b2 */ /* 0x0008620008000100 */
[----:B------:R4:W1:Y:S02]  /*0aa0*/  SYNCS.EXCH.64 URZ, [UR8+0xd8], UR14 ;  /* 0x0000d80e08ff75b2 */ /* 0x0008640008000100 */
[----:B----4-:R-:W-:Y:S01]  /*0ab0*/  NOP ;  /* 0x0000000000007918 */ /* 0x010fe20000000000 */
.L_x_12:
[----:B------:R-:W4:Y:S01]  /*0ac0*/  SHFL.IDX PT, R0, R70, RZ, 0x1f ;  /* 0x00001fff46007589 */ /* 0x000f2200000e0000 */
[----:B------:R-:W-:Y:S01]  /*0ad0*/  NOP ;  /* 0x0000000000007918 */ /* 0x000fe20000000000 */
[----:B----4-:R-:W-:-:S13]  /*0ae0*/  ISETP.NE.AND P0, PT, R0, 0x5, PT ;  /* 0x000000050000780c */ /* 0x010fda0003f05270 */
[----:B------:R-:W-:Y:S05]  /*0af0*/  @P0 BRA `(.L_x_13) ;  /* 0x0000000000540947 */ /* 0x000fea0003800000 */
[----:B---3--:R-:W-:Y:S01]  /*0b00*/  UMOV UR9, 0x400 ;  /* 0x0000040000097882 */ /* 0x008fe20000000000 */
[----:B--2---:R-:W-:Y:S01]  /*0b10*/  UMOV UR8, 0x1 ;  /* 0x0000000100087882 */ /* 0x004fe20000000000 */
        /* <DEDUP_REMOVED lines=13> */
[----:B------:R4:W1:Y:S01]  /*0bf0*/  SYNCS.EXCH.64 URZ, [UR9+0x108], UR14 ;  /* 0x0001080e09ff75b2 */ /* 0x0008620008000100 */
[----:B------:R4:W1:Y:S01]  /*0c00*/  SYNCS.EXCH.64 URZ, [UR9+0xf0], UR12 ;  /* 0x0000f00c09ff75b2 */ /* 0x0008620008000100 */
[----:B------:R4:W1:Y:S01]  /*0c10*/  SYNCS.EXCH.64 URZ, [UR9+0x110], UR14 ;  /* 0x0001100e09ff75b2 */ /* 0x0008620008000100 */
[----:B------:R4:W1:Y:S01]  /*0c20*/  SYNCS.EXCH.64 URZ, [UR9+0xf8], UR12 ;  /* 0x0000f80c09ff75b2 */ /* 0x0008620008000100 */
[----:B------:R4:W1:Y:S02]  /*0c30*/  SYNCS.EXCH.64 URZ, [UR9+0x118], UR14 ;  /* 0x0001180e09ff75b2 */ /* 0x0008640008000100 */
[----:B----4-:R-:W-:Y:S01]  /*0c40*/  NOP ;  /* 0x0000000000007918 */ /* 0x010fe20000000000 */
.L_x_13:
[----:B------:R-:W4:Y:S01]  /*0c50*/  SHFL.IDX PT, R0, R70, RZ, 0x1f ;  /* 0x00001fff46007589 */ /* 0x000f2200000e0000 */
[----:B------:R-:W-:Y:S01]  /*0c60*/  ISETP.NE.OR P1, PT, RZ, UR10, !P1 ;  /* 0x0000000aff007c0c */ /* 0x000fe2000cf25670 */
[----:B------:R-:W-:Y:S01]  /*0c70*/  NOP ;  /* 0x0000000000007918 */ /* 0x000fe20000000000 */
[----:B----4-:R-:W-:-:S13]  /*0c80*/  ISETP.NE.AND P0, PT, R0, 0x3, PT ;  /* 0x000000030000780c */ /* 0x010fda0003f05270 */
[----:B------:R-:W-:Y:S05]  /*0c90*/  @P0 BRA `(.L_x_14) ;  /* 0x0000000000340947 */ /* 0x000fea0003800000 */
[----:B--2---:R-:W-:Y:S01]  /*0ca0*/  UMOV UR8, 0x400 ;  /* 0x0000040000087882 */ /* 0x004fe20000000000 */
[----:B------:R-:W-:Y:S01]  /*0cb0*/  UMOV UR6, 0x20 ;  /* 0x0000002000067882 */ /* 0x000fe20000000000 */
[----:B------:R-:W-:Y:S02]  /*0cc0*/  ULEA UR8, UR37, UR8, 0x18 ;  /* 0x0000000825087291 */ /* 0x000fe4000f8ec0ff */
[----:B---3--:R-:W-:-:S04]  /*0cd0*/  UIADD3 UR12, UPT, UPT, -UR6, 0x100000, URZ ;  /* 0x00100000060c7890 */ /* 0x008fc8000fffe1ff */
[----:B------:R-:W-:Y:S02]  /*0ce0*/  USHF.L.U32 UR13, UR12, 0xb, URZ ;  /* 0x0000000b0c0d7899 */ /* 0x000fe400080006ff */
[----:B------:R-:W-:Y:S01]  /*0cf0*/  USHF.L.U32 UR12, UR12, 0x1, URZ ;  /* 0x000000010c0c7899 */ /* 0x000fe200080006ff */
[----:B------:R-:W-:Y:S01]  /*0d00*/  ELECT P0, URZ, PT ;  /* 0x0000000000ff782f */ /* 0x000fe20003800000 */
[----:B------:R-:W2:Y:S10]  /*0d10*/  FENCE.VIEW.ASYNC.S ;  /* 0x00000000000073c6 */ /* 0x000eb40000000000 */
[----:B--2---:R4:W2:Y:S01]  /*0d20*/  SYNCS.EXCH.64 URZ, [UR8+0x120], UR12 ;  /* 0x0001200c08ff75b2 */ /* 0x0048a20008000100 */
[----:B------:R4:W3:Y:S01]  /*0d30*/  SYNCS.EXCH.64 URZ, [UR8+0x130], UR12 ;  /* 0x0001300c08ff75b2 */ /* 0x0008e20008000100 */
[----:B------:R4:W1:Y:S01]  /*0d40*/  SYNCS.EXCH.64 URZ, [UR8+0x128], UR12 ;  /* 0x0001280c08ff75b2 */ /* 0x0008620008000100 */
[----:B------:R4:W1:Y:S02]  /*0d50*/  SYNCS.EXCH.64 URZ, [UR8+0x138], UR12 ;  /* 0x0001380c08ff75b2 */ /* 0x0008640008000100 */
[----:B----4-:R-:W-:Y:S01]  /*0d60*/  NOP ;  /* 0x0000000000007918 */ /* 0x010fe20000000000 */
.L_x_14:
[----:B------:R-:W-:Y:S01]  /*0d70*/  VOTEU.ALL UP1, P1 ;  /* 0x0000000000ff7886 */ /* 0x000fe20000820000 */
[----:B--2---:R-:W2:Y:S01]  /*0d80*/  LDCU UR8, c[0x0][0x36c] ;  /* 0x00006d80ff0877ac */ /* 0x004ea20008000800 */
[----:B------:R-:W-:Y:S01]  /*0d90*/  NOP ;  /* 0x0000000000007918 */ /* 0x000fe20000000000 */
[----:B------:R-:W-:Y:S01]  /*0da0*/  LOP3.LUT R10, R74, 0x1f, RZ, 0xc0, !PT ;  /* 0x0000001f4a0a7812 */ /* 0x000fe200078ec0ff */
[----:B---3--:R-:W-:Y:S01]  /*0db0*/  UMOV UR12, 0x20 ;  /* 0x00000020000c7882 */ /* 0x008fe20000000000 */
[----:B------:R-:W-:Y:S01]  /*0dc0*/  @!UP1 UMOV UR6, 0x400 ;  /* 0x0000040000069882 */ /* 0x000fe20000000000 */
[----:B------:R-:W-:-:S04]  /*0dd0*/  @!UP1 UIADD3 UR12, UPT, UPT, -UR12, 0x100000, URZ ;  /* 0x001000000c0c9890 */ /* 0x000fc8000fffe1ff */
[----:B------:R-:W-:Y:S02]  /*0de0*/  @!UP1 USHF.L.U32 UR13, UR12, 0xb, URZ ;  /* 0x0000000b0c0d9899 */ /* 0x000fe400080006ff */
[----:B------:R-:W-:Y:S02]  /*0df0*/  @!UP1 USHF.L.U32 UR12, UR12, 0x1, URZ ;  /* 0x000000010c0c9899 */ /* 0x000fe400080006ff */
[----:B------:R-:W-:Y:S01]  /*0e00*/  @!UP1 ULEA UR6, UR37, UR6, 0x18 ;  /* 0x0000000625069291 */ /* 0x000fe2000f8ec0ff */
[----:B------:R-:W-:Y:S01]  /*0e10*/  VOTEU.ALL UP1, P1 ;  /* 0x0000000000ff7886 */ /* 0x000fe20000820000 */
[----:B------:R-:W-:Y:S01]  /*0e20*/  UISETP.NE.AND UP4, UPT, UR10, URZ, UPT ;  /* 0x000000ff0a00728c */ /* 0x000fe2000bf85270 */
[----:B------:R-:W3:Y:S09]  /*0e30*/  FENCE.VIEW.ASYNC.S ;  /* 0x00000000000073c6 */ /* 0x000ef20000000000 */
[----:B---3--:R3:W4:Y:S01]  /*0e40*/  @!UP1 SYNCS.EXCH.64 URZ, [UR6+0x140], UR12 ;  /* 0x0001400c06ff95b2 */ /* 0x0087220008000100 */
[----:B--2---:R-:W-:-:S09]  /*0e50*/  UISETP.EQ.U32.AND UP1, UPT, UR8, 0x1, UPT ;  /* 0x000000010800788c */ /* 0x004fd2000bf22070 */
[----:B------:R-:W-:Y:S05]  /*0e60*/  BRA.U !UP1, `(.L_x_15) ;  /* 0x0000000109087547 */ /* 0x000fea000b800000 */
[----:B-1--4-:R-:W-:Y:S01]  /*0e70*/  UCGABAR_ARV ;  /* 0x00000000000079c7 */ /* 0x012fe20008000000 */
[----:B------:R-:W-:Y:S05]  /*0e80*/  BRA `(.L_x_16) ;  /* 0x0000000000047947 */ /* 0x000fea0003800000 */
.L_x_15:
[----:B-1--4-:R-:W-:Y:S01]  /*0e90*/  NOP ;  /* 0x0000000000007918 */ /* 0x012fe20000000000 */
.L_x_16:
[----:B------:R-:W1:Y:S01]  /*0ea0*/  S2R R11, SR_CTAID.X ;  /* 0x00000000000b7919 */ /* 0x000e620000002500 */
[----:B------:R-:W-:-:S05]  /*0eb0*/  CS2R.32 R60, SR_CgaSize ;  /* 0x00000000003c7805 */ /* 0x000fca0000008a00 */
[----:B------:R-:W-:-:S05]  /*0ec0*/  IMAD R60, R60, -0xa0, RZ ;  /* 0xffffff603c3c7824 */ /* 0x000fca00078e02ff */
[----:B------:R-:W-:-:S14]  /*0ed0*/  R2UR UR8, R60 ;  /* 0x000000003c0872ca */ /* 0x000fdc00000e0000 */
[----:B------:R-:W2:Y:S01]  /*0ee0*/  LDCU UR8, c[0x0][UR8+0x2b0] ;  /* 0x00005600080877ac */ /* 0x000ea20008000800 */
[----:B------:R-:W-:-:S05]  /*0ef0*/  CS2R.32 R0, SR_CgaSize ;  /* 0x0000000000007805 */ /* 0x000fca0000008a00 */
[----:B------:R-:W-:-:S06]  /*0f00*/  IMAD R0, R0, -0xa0, RZ ;  /* 0xffffff6000007824 */ /* 0x000fcc00078e02ff */
[----:B------:R-:W4:Y:S01]  /*0f10*/  LDC R0, c[0x0][R0+0x2a0] ;  /* 0x0000a80000007b82 */ /* 0x000f220000000800 */
[----:B------:R-:W-:Y:S01]  /*0f20*/  PRMT R8, RZ, 0x7610, R8 ;  /* 0x00007610ff087816 */ /* 0x000fe20000000008 */
[----:B------:R-:W2:Y:S01]  /*0f30*/  S2R R20, SR_CTAID.Y ;  /* 0x0000000000147919 */ /* 0x000ea20000002600 */
[----:B------:R-:W-:-:S05]  /*0f40*/  CS2R.32 R60, SR_CgaSize ;  /* 0x00000000003c7805 */ /* 0x000fca0000008a00 */
[----:B------:R-:W-:-:S05]  /*0f50*/  IMAD R60, R60, -0xa0, RZ ;  /* 0xffffff603c3c7824 */ /* 0x000fca00078e02ff */
[----:B---3--:R-:W-:-:S14]  /*0f60*/  R2UR UR6, R60 ;  /* 0x000000003c0672ca */ /* 0x008fdc00000e0000 */
[----:B------:R-:W3:Y:S01]  /*0f70*/  LDCU UR6, c[0x0][UR6+0x2b4] ;  /* 0x00005680060677ac */ /* 0x000ee20008000800 */
[----:B------:R-:W-:Y:S01]  /*0f80*/  UISETP.NE.AND UP2, UPT, UR10, 0x2, UPT ;  /* 0x000000020a00788c */ /* 0x000fe2000bf45270 */
[----:B------:R-:W2:Y:S01]  /*0f90*/  LDC R9, c[0x0][0xb24] ;  /* 0x0002c900ff097b82 */ /* 0x000ea20000000800 */
[----:B------:R-:W-:-:S05]  /*0fa0*/  CS2R.32 R58, SR_CgaSize ;  /* 0x00000000003a7805 */ /* 0x000fca0000008a00 */
[----:B------:R-:W-:-:S06]  /*0fb0*/  IMAD R58, R58, -0xa0, RZ ;  /* 0xffffff603a3a7824 */ /* 0x000fcc00078e02ff */
[----:B------:R-:W4:Y:S08]  /*0fc0*/  LDC R58, c[0x0][R58+0x2a4] ;  /* 0x0000a9003a3a7b82 */ /* 0x000f300000000800 */
[----:B------:R-:W4:Y:S01]  /*0fd0*/  LDC R26, c[0x0][0xb24] ;  /* 0x0002c900ff1a7b82 */ /* 0x000f220000000800 */
[----:B-1----:R-:W-:Y:S01]  /*0fe0*/  I2FP.F32.U32 R4, R11 ;  /* 0x0000000b00047245 */ /* 0x002fe20000201000 */
[----:B------:R-:W-:-:S06]  /*0ff0*/  IMAD.MOV.U32 R21, RZ, RZ, R11 ;  /* 0x000000ffff157224 */ /* 0x000fcc00078e000b */
[----:B------:R-:W1:Y:S01]  /*1000*/  S2UR UR36, SR_CTAID.Z ;  /* 0x00000000002479c3 */ /* 0x000e620000002700 */
[----:B--2---:R-:W-:Y:S02]  /*1010*/  ISETP.GE.AND P0, PT, R9, 0x1, PT ;  /* 0x000000010900780c */ /* 0x004fe40003f06270 */
[----:B------:R-:W-:Y:S01]  /*1020*/  I2FP.F32.U32 R2, R20 ;  /* 0x0000001400027245 */ /* 0x000fe20000201000 */
[----:B------:R-:W-:-:S04]  /*1030*/  FMUL R4, R4, UR8 ;  /* 0x0000000804047c20 */ /* 0x000fc80008400000 */
[----:B---3--:R-:W-:Y:S01]  /*1040*/  FMUL R2, R2, UR6 ;  /* 0x0000000602027c20 */ /* 0x008fe20008400000 */
[----:B------:R-:W2:Y:S01]  /*1050*/  F2I.U32.TRUNC.NTZ R60, R4 ;  /* 0x00000004003c7305 */ /* 0x000ea2000020f000 */
[----:B------:R-:W3:Y:S07]  /*1060*/  LDCU UR6, c[0x0][0xb30] ;  /* 0x00016600ff0677ac */ /* 0x000eee0008000800 */
[----:B------:R-:W1:Y:S01]  /*1070*/  F2I.U32.TRUNC.NTZ R3, R2 ;  /* 0x0000000200037305 */ /* 0x000e62000020f000 */
[----:B--2---:R-:W-:-:S04]  /*1080*/  IMAD.MOV R60, RZ, RZ, -R60 ;  /* 0x000000ffff3c7224 */ /* 0x004fc800078e0a3c */
[----:B----4-:R-:W-:Y:S01]  /*1090*/  IMAD R60, R0, R60, R11 ;  /* 0x0000003c003c7224 */ /* 0x010fe200078e020b */
[----:B------:R-:W-:Y:S01]  /*10a0*/  PRMT R0, RZ, 0x7610, R0 ;  /* 0x00007610ff007816 */ /* 0x000fe20000000000 */
[----:B---3--:R-:W-:Y:S01]  /*10b0*/  UISETP.NE.AND UP3, UPT, UR6, 0x1, UPT ;  /* 0x000000010600788c */ /* 0x008fe2000bf65270 */
[----:B-1----:R-:W-:-:S05]  /*10c0*/  IADD3 R3, PT, PT, -R3, RZ, RZ ;  /* 0x000000ff03037210 */ /* 0x002fca0007ffe1ff */
[----:B------:R-:W-:Y:S01]  /*10d0*/  IMAD R58, R58, R3, R20 ;  /* 0x000000033a3a7224 */ /* 0x000fe200078e0214 */
[----:B------:R-:W-:Y:S06]  /*10e0*/  BRA.U UP4, `(.L_x_17) ;  /* 0x0000000104247547 */ /* 0x000fec000b800000 */
[----:B------:R-:W-:Y:S01]  /*10f0*/  ISETP.NE.AND P1, PT, R58, RZ, PT ;  /* 0x000000ff3a00720c */ /* 0x000fe20003f25270 */
[----:B------:R-:W-:Y:S01]  /*1100*/  IMAD.MOV.U32 R0, RZ, RZ, 0x3 ;  /* 0x00000003ff007424 */ /* 0x000fe200078e00ff */
[C---:B------:R-:W-:Y:S02]  /*1110*/  LOP3.LUT R3, R60.reuse, 0xfffffffe, RZ, 0xc0, !PT ;  /* 0xfffffffe3c037812 */ /* 0x040fe400078ec0ff */
[----:B------:R-:W-:Y:S02]  /*1120*/  ISETP.LT.U32.OR P1, PT, R60, 0x2, !P1 ;  /* 0x000000023c00780c */ /* 0x000fe40004f21470 */
[----:B------:R-:W-:Y:S02]  /*1130*/  SHF.L.U32 R0, R0, R3, RZ ;  /* 0x0000000300007219 */ /* 0x000fe400000006ff */
[----:B------:R-:W-:Y:S02]  /*1140*/  SEL R5, RZ, 0x1, !P1 ;  /* 0x00000001ff057807 */ /* 0x000fe40004800000 */
[----:B------:R-:W-:-:S05]  /*1150*/  SEL R2, RZ, 0x2, !P1 ;  /* 0x00000002ff027807 */ /* 0x000fca0004800000 */
[----:B------:R-:W-:-:S05]  /*1160*/  IMAD.IADD R2, R5, 0x1, R2 ;  /* 0x0000000105027824 */ /* 0x000fca00078e0202 */
[----:B------:R-:W-:Y:S02]  /*1170*/  PRMT R8, R2, 0x7610, R8 ;  /* 0x0000761002087816 */ /* 0x000fe40000000008 */
.L_x_17:
[----:B------:R-:W-:Y:S05]  /*1180*/  @!P0 BRA `(.L_x_18) ;  /* 0x0000000000b88947 */ /* 0x000fea0003800000 */
[----:B------:R-:W1:Y:S01]  /*1190*/  LDC.64 R4, c[0x0][0xb18] ;  /* 0x0002c600ff047b82 */ /* 0x000e620000000a00 */
[----:B------:R-:W-:-:S07]  /*11a0*/  ISETP.NE.AND P0, PT, R9, 0x1, PT ;  /* 0x000000010900780c */ /* 0x000fce0003f05270 */
[----:B------:R-:W2:Y:S08]  /*11b0*/  LDC R14, c[0x0][0xb0c] ;  /* 0x0002c300ff0e7b82 */ /* 0x000eb00000000800 */
[----:B------:R-:W3:Y:S08]  /*11c0*/  LDC R13, c[0x0][0x370] ;  /* 0x0000dc00ff0d7b82 */ /* 0x000ef00000000800 */
[----:B------:R-:W4:Y:S01]  /*11d0*/  LDC R16, c[0x0][0x374] ;  /* 0x0000dd00ff107b82 */ /* 0x000f220000000800 */
[----:B-1----:R-:W-:-:S07]  /*11e0*/  ISETP.NE.AND P1, PT, R4, 0x1, PT ;  /* 0x000000010400780c */ /* 0x002fce0003f25270 */
[----:B------:R-:W3:Y:S01]  /*11f0*/  LDC.64 R6, c[0x0][0xb10] ;  /* 0x0002c400ff067b82 */ /* 0x000ee20000000a00 */
[----:B--2---:R-:W-:-:S07]  /*1200*/  ISETP.NE.AND P2, PT, R14, 0x1, PT ;  /* 0x000000010e00780c */ /* 0x004fce0003f45270 */
[----:B------:R-:W1:Y:S08]  /*1210*/  LDC R12, c[0x0][0xb20] ;  /* 0x0002c800ff0c7b82 */ /* 0x000e700000000800 */
[----:B------:R-:W2:Y:S01]  /*1220*/  LDC.64 R2, c[0x0][0xb28] ;  /* 0x0002ca00ff027b82 */ /* 0x000ea20000000a00 */
[----:B----4-:R-:W-:-:S04]  /*1230*/  IMAD.HI.U32 R15, R16, R5, RZ ;  /* 0x00000005100f7227 */ /* 0x010fc800078e00ff */
[----:B------:R-:W-:-:S04]  /*1240*/  IMAD.HI.U32 R5, R20, R5, RZ ;  /* 0x0000000514057227 */ /* 0x000fc800078e00ff */
[----:B---3--:R-:W-:-:S04]  /*1250*/  IMAD.HI.U32 R18, R13, R6, RZ ;  /* 0x000000060d127227 */ /* 0x008fc800078e00ff */
[C---:B------:R-:W-:Y:S01]  /*1260*/  IMAD.HI.U32 R22, R11.reuse, R6, RZ ;  /* 0x000000060b167227 */ /* 0x040fe200078e00ff */
[-C--:B------:R-:W-:Y:S02]  /*1270*/  @P2 SHF.R.U32.HI R13, RZ, R7.reuse, R18 ;  /* 0x00000007ff0d2219 */ /* 0x080fe40000011612 */
[-C--:B-1----:R-:W-:Y:S02]  /*1280*/  @P1 SHF.R.U32.HI R16, RZ, R12.reuse, R15 ;  /* 0x0000000cff101219 */ /* 0x082fe4000001160f */
[----:B------:R-:W-:Y:S02]  /*1290*/  SHF.R.U32.HI R5, RZ, R12, R5 ;  /* 0x0000000cff057219 */ /* 0x000fe40000011605 */
[----:B------:R-:W-:Y:S02]  /*12a0*/  SHF.R.U32.HI R22, RZ, R7, R22 ;  /* 0x00000007ff167219 */ /* 0x000fe40000011616 */
[----:B------:R-:W-:Y:S01]  /*12b0*/  SEL R5, R20, R5, !P1 ;  /* 0x0000000514057207 */ /* 0x000fe20004800000 */
[----:B--2---:R-:W-:Y:S01]  /*12c0*/  IMAD.HI.U32 R18, R16, R2, RZ ;  /* 0x0000000210127227 */ /* 0x004fe200078e00ff */
[----:B------:R-:W-:-:S02]  /*12d0*/  SEL R21, R11, R22, !P2 ;  /* 0x000000160b157207 */ /* 0x000fc40005000000 */
[----:B------:R-:W-:Y:S01]  /*12e0*/  IADD3 R7, PT, PT, -R5, RZ, RZ ;  /* 0x000000ff05077210 */ /* 0x000fe20007ffe1ff */
[----:B------:R-:W-:Y:S01]  /*12f0*/  IMAD.HI.U32 R6, R13, R2, RZ ;  /* 0x000000020d067227 */ /* 0x000fe200078e00ff */
[----:B------:R-:W-:-:S03]  /*1300*/  @P0 SHF.R.U32.HI R16, RZ, R3, R18 ;  /* 0x00000003ff100219 */ /* 0x000fc60000011612 */
[----:B------:R-:W-:Y:S01]  /*1310*/  IMAD R7, R4, R7, R20 ;  /* 0x0000000704077224 */ /* 0x000fe200078e0214 */
[----:B------:R-:W-:Y:S01]  /*1320*/  @P0 SHF.R.U32.HI R13, RZ, R3, R6 ;  /* 0x00000003ff0d0219 */ /* 0x000fe20000011606 */
[----:B------:R-:W-:-:S04]  /*1330*/  IMAD R16, R16, R9, RZ ;  /* 0x0000000910107224 */ /* 0x000fc800078e02ff */
[----:B------:R-:W-:Y:S01]  /*1340*/  IMAD R6, R13, R9, RZ ;  /* 0x000000090d067224 */ /* 0x000fe200078e02ff */
[----:B------:R-:W-:-:S04]  /*1350*/  ISETP.GE.AND P1, PT, R5, R16, PT ;  /* 0x000000100500720c */ /* 0x000fc80003f26270 */
[----:B------:R-:W-:Y:S01]  /*1360*/  ISETP.GE.OR P1, PT, R21, R6, P1 ;  /* 0x000000061500720c */ /* 0x000fe20000f26670 */
[----:B------:R-:W-:-:S05]  /*1370*/  IMAD.HI.U32 R6, R5, R2, RZ ;  /* 0x0000000205067227 */ /* 0x000fca00078e00ff */
[----:B------:R-:W-:-:S04]  /*1380*/  SHF.R.U32.HI R6, RZ, R3, R6 ;  /* 0x00000003ff067219 */ /* 0x000fc80000011606 */
[----:B------:R-:W-:-:S03]  /*1390*/  SEL R6, R5, R6, !P0 ;  /* 0x0000000605067207 */ /* 0x000fc60004000000 */
[----:B------:R-:W-:Y:S01]  /*13a0*/  @!P1 IMAD.HI.U32 R12, R21, R2, RZ ;  /* 0x00000002150c9227 */ /* 0x000fe200078e00ff */
[----:B------:R-:W-:-:S04]  /*13b0*/  IADD3 R2, PT, PT, -R6, RZ, RZ ;  /* 0x000000ff06027210 */ /* 0x000fc80007ffe1ff */
[----:B------:R-:W-:Y:S01]  /*13c0*/  @!P1 SHF.R.U32.HI R12, RZ, R3, R12 ;  /* 0x00000003ff0c9219 */ /* 0x000fe2000001160c */
[----:B------:R-:W-:-:S03]  /*13d0*/  IMAD R2, R9, R2, R5 ;  /* 0x0000000209027224 */ /* 0x000fc600078e0205 */
[----:B------:R-:W-:-:S05]  /*13e0*/  @!P1 SEL R3, R21, R12, !P0 ;  /* 0x0000000c15039207 */ /* 0x000fca0004000000 */
[--C-:B------:R-:W-:Y:S02]  /*13f0*/  @!P1 IMAD.IADD R6, R6, 0x1, -R3.reuse ;  /* 0x0000000106069824 */ /* 0x100fe400078e0a03 */
[----:B------:R-:W-:Y:S01]  /*1400*/  @!P1 IMAD R3, R2, R13, R3 ;  /* 0x0000000d02039224 */ /* 0x000fe200078e0203 */
[----:B------:R-:W-:Y:S01]  /*1410*/  IADD3 R2, PT, PT, -R21, RZ, RZ ;  /* 0x000000ff15027210 */ /* 0x000fe20007ffe1ff */
[----:B------:R-:W-:Y:S02]  /*1420*/  @!P1 IMAD R5, R6, R9, R21 ;  /* 0x0000000906059224 */ /* 0x000fe400078e0215 */
[----:B------:R-:W-:Y:S02]  /*1430*/  @!P1 IMAD.MOV.U32 R21, RZ, RZ, R3 ;  /* 0x000000ffff159224 */ /* 0x000fe400078e0003 */
[----:B------:R-:W-:Y:S02]  /*1440*/  IMAD R2, R14, R2, R11 ;  /* 0x000000020e027224 */ /* 0x000fe400078e020b */
[----:B------:R-:W-:-:S02]  /*1450*/  IMAD R20, R5, R4, R7 ;  /* 0x0000000405147224 */ /* 0x000fc400078e0207 */
[----:B------:R-:W-:Y:S02]  /*1460*/  IMAD R21, R21, R14, R2 ;  /* 0x0000000e15157224 */ /* 0x000fe400078e0202 */
.L_x_18:
[----:B------:R-:W-:Y:S05]  /*1470*/  BRA.U UP3, `(.L_x_19) ;  /* 0x0000000103407547 */ /* 0x000fea000b800000 */
[----:B------:R-:W1:Y:S08]  /*1480*/  LDC.64 R4, c[0x0][0xb10] ;  /* 0x0002c400ff047b82 */ /* 0x000e700000000a00 */
[----:B------:R-:W2:Y:S08]  /*1490*/  LDC.64 R2, c[0x0][0xb18] ;  /* 0x0002c600ff027b82 */ /* 0x000eb00000000a00 */
[----:B------:R-:W3:Y:S08]  /*14a0*/  LDC R6, c[0x0][0xb20] ;  /* 0x0002c800ff067b82 */ /* 0x000ef00000000800 */
[----:B------:R-:W4:Y:S01]  /*14b0*/  LDC R12, c[0x0][0xb0c] ;  /* 0x0002c300ff0c7b82 */ /* 0x000f220000000800 */
[----:B-1----:R-:W-:-:S05]  /*14c0*/  IMAD.HI.U32 R4, R21, R4, RZ ;  /* 0x0000000415047227 */ /* 0x002fca00078e00ff */
[----:B------:R-:W-:Y:S01]  /*14d0*/  SHF.R.U32.HI R4, RZ, R5, R4 ;  /* 0x00000005ff047219 */ /* 0x000fe20000011604 */
[----:B--2---:R-:W-:Y:S01]  /*14e0*/  IMAD.HI.U32 R3, R20, R3, RZ ;  /* 0x0000000314037227 */ /* 0x004fe200078e00ff */
[----:B------:R-:W-:-:S04]  /*14f0*/  ISETP.NE.AND P0, PT, R2, 0x1, PT ;  /* 0x000000010200780c */ /* 0x000fc80003f05270 */
[----:B---3--:R-:W-:-:S04]  /*1500*/  SHF.R.U32.HI R3, RZ, R6, R3 ;  /* 0x00000006ff037219 */ /* 0x008fc80000011603 */
[----:B------:R-:W-:Y:S02]  /*1510*/  SEL R3, R20, R3, !P0 ;  /* 0x0000000314037207 */ /* 0x000fe40004000000 */
[----:B----4-:R-:W-:-:S04]  /*1520*/  ISETP.NE.AND P1, PT, R12, 0x1, PT ;  /* 0x000000010c00780c */ /* 0x010fc80003f25270 */
[----:B------:R-:W-:-:S05]  /*1530*/  SEL R6, R21, R4, !P1 ;  /* 0x0000000415067207 */ /* 0x000fca0004800000 */
[----:B------:R-:W-:Y:S02]  /*1540*/  IMAD.IADD R4, R3, 0x1, -R6 ;  /* 0x0000000103047824 */ /* 0x000fe400078e0a06 */
[----:B------:R-:W-:Y:S02]  /*1550*/  IMAD.IADD R3, R6, 0x1, -R3 ;  /* 0x0000000106037824 */ /* 0x000fe400078e0a03 */
[----:B------:R-:W-:Y:S02]  /*1560*/  IMAD R21, R4, R12, R21 ;  /* 0x0000000c04157224 */ /* 0x000fe400078e0215 */
[----:B------:R-:W-:Y:S02]  /*1570*/  IMAD R20, R3, R2, R20 ;  /* 0x0000000203147224 */ /* 0x000fe400078e0214 */
.L_x_19:
[----:B------:R-:W-:Y:S05]  /*1580*/  BRA.U !UP1, `(.L_x_20) ;  /* 0x00000001090c7547 */ /* 0x000fea000b800000 */
[----:B------:R-:W-:Y:S01]  /*1590*/  UCGABAR_WAIT ;  /* 0x0000000000007dc7 */ /* 0x000fe20008000000 */
[----:B------:R-:W-:Y:S01]  /*15a0*/  CCTL.IVALL ;  /* 0x00000000ff00798f */ /* 0x000fe20002000000 */
[----:B------:R-:W-:Y:S05]  /*15b0*/  BRA `(.L_x_21) ;  /* 0x0000000000047947 */ /* 0x000fea0003800000 */
.L_x_20:
[----:B------:R-:W-:Y:S06]  /*15c0*/  BAR.SYNC.DEFER_BLOCKING 0x0 ;  /* 0x0000000000007b1d */ /* 0x000fec0000010000 */
.L_x_21:
[----:B------:R-:W-:Y:S05]  /*15d0*/  BRA.U UP2, `(.L_x_22) ;  /* 0x0000001502a07547 */ /* 0x000fea000b800000 */
[----:B------:R-:W1:Y:S01]  /*15e0*/  LDCU UR15, c[0x0][0x38c] ;  /* 0x00007180ff0f77ac */ /* 0x000e620008000800 */
[----:B------:R-:W2:Y:S01]  /*15f0*/  LDC R9, c[0x0][0x370] ;  /* 0x0000dc00ff097b82 */ /* 0x000ea20000000800 */
[C---:B------:R-:W-:Y:S01]  /*1600*/  IMAD.SHL.U32 R17, R11.reuse, 0x20, RZ ;  /* 0x000000200b117824 */ /* 0x040fe200078e00ff */
[----:B------:R-:W-:Y:S01]  /*1610*/  PLOP3.LUT P1, PT, PT, PT, UP5, 0x80, 0x8 ;  /* 0x000000000008781c */ /* 0x000fe20003f2f058 */
[----:B------:R-:W-:Y:S01]  /*1620*/  HFMA2 R15, -RZ, RZ, 0, 5.9604644775390625e-08 ;  /* 0x00000001ff0f7431 */ /* 0x000fe200000001ff */
[----:B------:R-:W-:Y:S01]  /*1630*/  UISETP.NE.AND UP1, UPT, UR10, URZ, UPT ;  /* 0x000000ff0a00728c */ /* 0x000fe2000bf25270 */
[----:B------:R-:W-:Y:S01]  /*1640*/  HFMA2 R12, -RZ, RZ, 0, 0 ;  /* 0x00000000ff0c7431 */ /* 0x000fe200000001ff */
[----:B------:R-:W-:Y:S01]  /*1650*/  ISETP.NE.AND P4, PT, R10, RZ, P5 ;  /* 0x000000ff0a00720c */ /* 0x000fe20002f85270 */
[----:B------:R-:W-:Y:S01]  /*1660*/  IMAD.SHL.U32 R16, R11, 0x40, RZ ;  /* 0x000000400b107824 */ /* 0x000fe200078e00ff */
[----:B------:R-:W3:Y:S01]  /*1670*/  LDC R0, c[0x0][0x374] ;  /* 0x0000dd00ff007b82 */ /* 0x000ee20000000800 */
[----:B------:R-:W-:Y:S01]  /*1680*/  PLOP3.LUT P1, PT, P1, PT, PT, 0x8, 0x80 ;  /* 0x000000000080781c */ /* 0x000fe20000f2e170 */
[----:B------:R-:W-:Y:S01]  /*1690*/  IMAD.MOV.U32 R14, RZ, RZ, RZ ;  /* 0x000000ffff0e7224 */ /* 0x000fe200078e00ff */
[----:B------:R-:W-:Y:S01]  /*16a0*/  MOV R8, 0x1 ;  /* 0x0000000100087802 */ /* 0x000fe20000000f00 */
[----:B------:R-:W-:Y:S01]  /*16b0*/  IMAD.MOV.U32 R10, RZ, RZ, RZ ;  /* 0x000000ffff0a7224 */ /* 0x000fe200078e00ff */
[----:B------:R-:W-:Y:S01]  /*16c0*/  LOP3.LUT R17, R17, 0x20, RZ, 0xc0, !PT ;  /* 0x0000002011117812 */ /* 0x000fe200078ec0ff */
[----:B------:R-:W4:Y:S01]  /*16d0*/  LDCU.64 UR30, c[0x0][0x348] ;  /* 0x00006900ff1e77ac */ /* 0x000f220008000a00 */
[----:B-1----:R-:W-:-:S02]  /*16e0*/  UIADD3 UR4, UPT, UPT, UR15, 0x7f, URZ ;  /* 0x0000007f0f047890 */ /* 0x002fc4000fffe0ff */
[----:B------:R-:W-:Y:S02]  /*16f0*/  USEL UR7, UR7, 0x2, UP1 ;  /* 0x0000000207077887 */ /* 0x000fe40008800000 */
[----:B------:R-:W-:Y:S01]  /*1700*/  USHF.R.S32.HI UR22, URZ, 0x1f, UR4 ;  /* 0x0000001fff167899 */ /* 0x000fe20008011404 */
[----:B------:R-:W-:-:S03]  /*1710*/  UMOV UR13, URZ ;  /* 0x000000ff000d7c82 */ /* 0x000fc60008000000 */
[----:B------:R-:W-:Y:S02]  /*1720*/  ULEA.HI UR22, UR22, UR4, URZ, 0x7 ;  /* 0x0000000416167291 */ /* 0x000fe4000f8f38ff */
[----:B------:R-:W-:Y:S02]  /*1730*/  UIADD3 UR4, UPT, UPT, UR15, -0x1, URZ ;  /* 0xffffffff0f047890 */ /* 0x000fe4000fffe0ff */
[----:B------:R-:W-:Y:S02]  /*1740*/  USHF.R.S32.HI UR22, URZ, 0x7, UR22 ;  /* 0x00000007ff167899 */ /* 0x000fe40008011416 */
[----:B------:R-:W-:Y:S02]  /*1750*/  UISETP.GE.U32.AND UP2, UPT, UR4, -0xff, UPT ;  /* 0xffffff010400788c */ /* 0x000fe4000bf46070 */
[----:B------:R-:W-:Y:S02]  /*1760*/  UISETP.LT.U32.AND UP0, UPT, UR22, 0x8, UPT ;  /* 0x000000081600788c */ /* 0x000fe4000bf01070 */
[----:B------:R-:W-:-:S02]  /*1770*/  UIADD3 UR15, UPT, UPT, UR15, 0xfe, URZ ;  /* 0x000000fe0f0f7890 */ /* 0x000fc4000fffe0ff */
[----:B------:R-:W-:-:S04]  /*1780*/  USEL UR21, UR22, 0x8, UP0 ;  /* 0x0000000816157887 */ /* 0x000fc80008000000 */
[----:B------:R-:W-:Y:S02]  /*1790*/  UIADD3 UR6, UPT, UPT, UR21, -0x1, URZ ;  /* 0xffffffff15067890 */ /* 0x000fe4000fffe0ff */
[----:B------:R-:W-:Y:S02]  /*17a0*/  @UP2 UIADD3 UR6, UPT, UPT, UR21, URZ, URZ ;  /* 0x000000ff15062290 */ /* 0x000fe4000fffe0ff */
[----:B------:R-:W-:Y:S02]  /*17b0*/  UIADD3 UR14, UPT, UPT, UR22, -UR21, URZ ;  /* 0x80000015160e7290 */ /* 0x000fe4000fffe0ff */
[----:B------:R-:W-:Y:S02]  /*17c0*/  UIADD3 UR5, UPT, UPT, UR6, 0x1, URZ ;  /* 0x0000000106057890 */ /* 0x000fe4000fffe0ff */
[----:B--2-4-:R-:W-:-:S12]  /*17d0*/  UIADD3 UR6, UPT, UPT, -UR6, URZ, URZ ;  /* 0x000000ff06067290 */ /* 0x014fd8000fffe1ff */
.L_x_42:
[----:B------:R-:W-:Y:S01]  /*17e0*/  UISETP.NE.AND UP0, UPT, UR37, URZ, UPT ;  /* 0x000000ff2500728c */ /* 0x000fe2000bf05270 */
[----:B------:R-:W1:Y:S08]  /*17f0*/  S2UR UR37, SR_CgaCtaId ;  /* 0x00000000002579c3 */ /* 0x000e700000008800 */
[----:B------:R-:W-:Y:S05]  /*1800*/  BRA.U UP0, `(.L_x_23) ;  /* 0x0000000100347547 */ /* 0x000fea000b800000 */
[----:B------:R-:W2:Y:S01]  /*1810*/  S2R R2, SR_CgaCtaId ;  /* 0x0000000000027919 */ /* 0x000ea20000008800 */
[----:B------:R-:W-:-:S04]  /*1820*/  MOV R3, 0x400 ;  /* 0x0000040000037802 */ /* 0x000fc80000000f00 */
[----:B--2---:R-:W-:Y:S02]  /*1830*/  LEA R3, R2, R3, 0x18 ;  /* 0x0000000302037211 */ /* 0x004fe400078ec0ff */
[----:B------:R-:W-:-:S03]  /*1840*/  SHF.L.U32 R2, R8, 0x1f, RZ ;  /* 0x0000001f08027819 */ /* 0x000fc600000006ff */
[----:B------:R-:W-:-:S04]  /*1850*/  IMAD R3, R10, 0x8, R3 ;  /* 0x000000080a037824 */ /* 0x000fc800078e0203 */
[----:B------:R-:W2:Y:S02]  /*1860*/  SYNCS.PHASECHK.TRANS64.TRYWAIT P0, [R3+URZ+0x130], R2 ;  /* 0x00013002030075a7 */ /* 0x000ea400080011ff */
[----:B--2---:R-:W-:Y:S05]  /*1870*/  @!P0 BRA `(.L_x_24) ;  /* 0x0000006000dc8947 */ /* 0x004fea0003800000 */
.L_x_137:
[----:B------:R-:W-:Y:S01]  /*1880*/  VIADD R10, R10, 0x1 ;  /* 0x000000010a0a7836 */ /* 0x000fe20000000000 */
[----:B------:R2:W-:Y:S04]  /*1890*/  SYNCS.ARRIVE.TRANS64.A1T0 RZ, [R3+URZ+0x120], RZ ;  /* 0x000120ff03ff79a7 */ /* 0x0005e800081000ff */
[----:B------:R-:W-:-:S04]  /*18a0*/  ISETP.NE.AND P0, PT, R10, 0x2, PT ;  /* 0x000000020a00780c */ /* 0x000fc80003f05270 */
[----:B------:R-:W-:Y:S02]  /*18b0*/  SEL R10, R10, RZ, P0 ;  /* 0x000000ff0a0a7207 */ /* 0x000fe40000000000 */
[----:B--2---:R-:W-:-:S04]  /*18c0*/  SEL R3, RZ, 0x1, P0 ;  /* 0x00000001ff037807 */ /* 0x004fc80000000000 */
[----:B------:R-:W-:-:S07]  /*18d0*/  LOP3.LUT R8, R8, R3, RZ, 0x3c, !PT ;  /* 0x0000000308087212 */ /* 0x000fce00078e3cff */
.L_x_23:
[----:B------:R-:W-:Y:S01]  /*18e0*/  UMOV UR4, 0x400 ;  /* 0x0000040000047882 */ /* 0x000fe20000000000 */
[----:B------:R-:W-:Y:S01]  /*18f0*/  LEA.HI R3, R21, R21, RZ, 0x1 ;  /* 0x0000001515037211 */ /* 0x000fe200078f08ff */
[----:B-1----:R-:W-:Y:S01]  /*1900*/  ULEA UR4, UR37, UR4, 0x18 ;  /* 0x0000000425047291 */ /* 0x002fe2000f8ec0ff */
[----:B------:R-:W-:Y:S01]  /*1910*/  SHF.L.U32 R2, R15, 0x1f, RZ ;  /* 0x0000001f0f027819 */ /* 0x000fe200000006ff */
[----:B------:R-:W-:Y:S01]  /*1920*/  UISETP.GE.U32.AND UP0, UPT, UR15, 0xff, UPT ;  /* 0x000000ff0f00788c */ /* 0x000fe2000bf06070 */
[----:B------:R-:W-:Y:S01]  /*1930*/  R2UR UR35, R16 ;  /* 0x00000000102372ca */ /* 0x000fe200000e0000 */
[----:B------:R-:W-:Y:S01]  /*1940*/  ULEA UR8, UR13, UR4, 0x3 ;  /* 0x000000040d087291 */ /* 0x000fe2000f8e18ff */
[----:B------:R-:W-:Y:S01]  /*1950*/  IMAD.SHL.U32 R3, R3, 0x40, RZ ;  /* 0x0000004003037824 */ /* 0x000fe200078e00ff */
[----:B------:R-:W-:Y:S01]  /*1960*/  R2UR UR19, R17 ;  /* 0x00000000111372ca */ /* 0x000fe200000e0000 */
[----:B------:R-:W-:-:S03]  /*1970*/  UMOV UR23, URZ ;  /* 0x000000ff00177c82 */ /* 0x000fc60008000000 */
[----:B------:R-:W-:-:S03]  /*1980*/  LOP3.LUT R3, R3, 0xffffff80, RZ, 0xc0, !PT ;  /* 0xffffff8003037812 */ /* 0x000fc600078ec0ff */
[----:B------:R1:W2:Y:S01]  /*1990*/  SYNCS.PHASECHK.TRANS64.TRYWAIT P0, [UR8+0x40], R2 ;  /* 0x00004002ff0075a7 */ /* 0x0002a20008001108 */
[----:B------:R-:W-:Y:S02]  /*19a0*/  R2UR UR9, R3 ;  /* 0x00000000030972ca */ /* 0x000fe400000e0000 */
[----:B------:R-:W-:-:S11]  /*19b0*/  R2UR UR8, R20 ;  /* 0x00000000140872ca */ /* 0x000fd600000e0000 */
[----:B------:R-:W-:Y:S02]  /*19c0*/  ULOP3.LUT UR35, UR9, 0x40, UR35, 0xf8, !UPT ;  /* 0x0000004009237892 */ /* 0x000fe4000f8ef823 */
[----:B------:R-:W-:Y:S01]  /*19d0*/  ULEA UR19, UR8, UR19, 0x6 ;  /* 0x0000001308137291 */ /* 0x000fe2000f8e30ff */
[----:B------:R-:W-:Y:S11]  /*19e0*/  BRA.U !UP0, `(.L_x_25) ;  /* 0x0000000108f07547 */ /* 0x000ff6000b800000 */
[----:B------:R-:W-:Y:S01]  /*19f0*/  UMOV UR29, UR6 ;  /* 0x00000006001d7c82 */ /* 0x000fe20008000000 */
[----:B------:R-:W-:Y:S01]  /*1a00*/  UMOV UR44, UR13 ;  /* 0x0000000d002c7c82 */ /* 0x000fe20008000000 */
[----:B------:R-:W-:-:S05]  /*1a10*/  UMOV UR26, 0x40 ;  /* 0x00000040001a7882 */ /* 0x000fca0000000000 */
.L_x_31:
[----:B------:R-:W-:Y:S01]  /*1a20*/  ULEA UR33, UR44, UR4, 0x3 ;  /* 0x000000042c217291 */ /* 0x000fe2000f8e18ff */
[----:B------:R-:W-:Y:S01]  /*1a30*/  @P5 MOV R3, 0xc000 ;  /* 0x0000c00000035802 */ /* 0x000fe20000000f00 */
[----:B-12---:R-:W-:Y:S10]  /*1a40*/  @P0 BRA `(.L_x_26) ;  /* 0x00000000000c0947 */ /* 0x006ff40003800000 */
[----:B------:R-:W-:-:S04]  /*1a50*/  SHF.L.U32 R5, R15, 0x1f, RZ ;  /* 0x0000001f0f057819 */ /* 0x000fc800000006ff */
[----:B------:R-:W2:Y:S02]  /*1a60*/  SYNCS.PHASECHK.TRANS64.TRYWAIT P0, [UR33+0x40], R5 ;  /* 0x00004005ff0075a7 */ /* 0x000ea40008001121 */
[----:B--2---:R-:W-:Y:S05]  /*1a70*/  @!P0 BRA `(.L_x_27) ;  /* 0x0000006000708947 */ /* 0x004fea0003800000 */
.L_x_26:
[----:B------:R2:W-:Y:S01]  /*1a80*/  @P5 SYNCS.ARRIVE.TRANS64 RZ, [UR33], R3 ;  /* 0x00000003ffff59a7 */ /* 0x0005e20008000021 */
[----:B------:R-:W-:Y:S02]  /*1a90*/  ULOP3.LUT UR8, UR7, 0x2, URZ, 0xfc, !UPT ;  /* 0x0000000207087892 */ /* 0x000fe4000f8efcff */
[----:B------:R-:W-:Y:S02]  /*1aa0*/  UIADD3 UR29, UPT, UPT, UR29, 0x1, URZ ;  /* 0x000000011d1d7890 */ /* 0x000fe4000fffe0ff */
[----:B------:R-:W-:Y:S02]  /*1ab0*/  UISETP.NE.AND UP0, UPT, UR8, 0x2, UPT ;  /* 0x000000020800788c */ /* 0x000fe4000bf05270 */
[----:B------:R-:W-:-:S07]  /*1ac0*/  UISETP.NE.AND UP2, UPT, UR29, 0x1, UPT ;  /* 0x000000011d00788c */ /* 0x000fce000bf45270 */
[----:B------:R-:W-:Y:S05]  /*1ad0*/  BRA.U UP0, `(.L_x_28) ;  /* 0x0000000100047547 */ /* 0x000fea000b800000 */
[----:B------:R-:W-:Y:S05]  /*1ae0*/  BPT.TRAP 0x1 ;  /* 0x000000040000795c */ /* 0x000fea0000300000 */
.L_x_28:
[----:B------:R-:W-:Y:S04]  /*1af0*/  BSSY.RECONVERGENT B0, `(.L_x_29) ;  /* 0x0000003000007945 */ /* 0x000fe80003800200 */
[----:B------:R-:W-:Y:S05]  /*1b00*/  @!P4 BRA `(.L_x_30) ;  /* 0x000000000004c947 */ /* 0x000fea0003800000 */
[----:B------:R-:W-:Y:S05]  /*1b10*/  BPT.TRAP 0x1 ;  /* 0x000000040000795c */ /* 0x000fea0000300000 */
.L_x_30:
[----:B------:R-:W-:Y:S05]  /*1b20*/  BSYNC.RECONVERGENT B0 ;  /* 0x0000000000007941 */ /* 0x000fea0003800200 */
.L_x_29:
[----:B------:R-:W-:Y:S02]  /*1b30*/  UIADD3 UR13, UPT, UPT, UR44, 0x1, URZ ;  /* 0x000000012c0d7890 */ /* 0x000fe4000fffe0ff */
[----:B------:R-:W-:Y:S02]  /*1b40*/  ULEA UR24, UR44, UR4, 0xe ;  /* 0x000000042c187291 */ /* 0x000fe4000f8e70ff */
[----:B------:R-:W-:Y:S02]  /*1b50*/  UISETP.NE.AND UP0, UPT, UR13, 0x8, UPT ;  /* 0x000000080d00788c */ /* 0x000fe4000bf05270 */
[----:B------:R-:W-:Y:S02]  /*1b60*/  UIADD3 UR42, UP1, UPT, UR30, 0x80, URZ ;  /* 0x000000801e2a7890 */ /* 0x000fe4000ff3e0ff */
[----:B------:R-:W-:Y:S02]  /*1b70*/  USEL UR9, URZ, 0x1, UP0 ;  /* 0x00000001ff097887 */ /* 0x000fe40008000000 */
[----:B------:R-:W-:-:S02]  /*1b80*/  USEL UR13, UR13, URZ, UP0 ;  /* 0x000000ff0d0d7287 */ /* 0x000fc40008000000 */
[----:B------:R-:W-:Y:S02]  /*1b90*/  UIADD3 UR40, UP0, UPT, UR30, 0x180, URZ ;  /* 0x000001801e287890 */ /* 0x000fe4000ff1e0ff */
[----:B------:R-:W-:Y:S01]  /*1ba0*/  ULEA UR8, UR13, UR4, 0x3 ;  /* 0x000000040d087291 */ /* 0x000fe2000f8e18ff */
[----:B------:R-:W-:Y:S01]  /*1bb0*/  LOP3.LUT R15, R15, UR9, RZ, 0x3c, !PT ;  /* 0x000000090f0f7c12 */ /* 0x000fe2000f8e3cff */
[----:B------:R-:W-:Y:S02]  /*1bc0*/  UIADD3 UR34, UPT, UPT, UR26, -0x40, URZ ;  /* 0xffffffc01a227890 */ /* 0x000fe4000fffe0ff */
[----:B------:R-:W-:Y:S01]  /*1bd0*/  ULOP3.LUT UR33, UR33, 0xfefffff8, URZ, 0xc0, !UPT ;  /* 0xfefffff821217892 */ /* 0x000fe2000f8ec0ff */
[----:B-1----:R-:W-:Y:S01]  /*1be0*/  SHF.L.U32 R2, R15, 0x1f, RZ ;  /* 0x0000001f0f027819 */ /* 0x002fe200000006ff */
[----:B------:R-:W-:Y:S02]  /*1bf0*/  UIADD3.X UR43, UPT, UPT, URZ, UR31, URZ, UP1, !UPT ;  /* 0x0000001fff2b7290 */ /* 0x000fe40008ffe4ff */
[----:B------:R-:W-:Y:S01]  /*1c00*/  UIADD3 UR32, UPT, UPT, UR24, 0x3300, URZ ;  /* 0x0000330018207890 */ /* 0x000fe2000fffe0ff */
[----:B------:R4:W1:Y:S01]  /*1c10*/  SYNCS.PHASECHK.TRANS64.TRYWAIT P0, [UR8+0x40], R2 ;  /* 0x00004002ff0075a7 */ /* 0x0008620008001108 */
[----:B------:R-:W-:-:S02]  /*1c20*/  ULEA UR8, UR44, UR4, 0xd ;  /* 0x000000042c087291 */ /* 0x000fc4000f8e68ff */
[----:B------:R-:W-:Y:S02]  /*1c30*/  UIADD3 UR24, UPT, UPT, UR24, 0x5300, URZ ;  /* 0x0000530018187890 */ /* 0x000fe4000fffe0ff */
[----:B------:R-:W-:Y:S02]  /*1c40*/  UIADD3.X UR41, UPT, UPT, URZ, UR31, URZ, UP0, !UPT ;  /* 0x0000001fff297290 */ /* 0x000fe400087fe4ff */
[----:B------:R-:W-:Y:S02]  /*1c50*/  UIADD3 UR16, UPT, UPT, UR8, 0x23300, URZ ;  /* 0x0002330008107890 */ /* 0x000fe4000fffe0ff */
[----:B------:R-:W-:Y:S01]  /*1c60*/  UIADD3 UR8, UPT, UPT, UR8, 0x24300, URZ ;  /* 0x0002430008087890 */ /* 0x000fe2000fffe0ff */
[----:B------:R-:W-:Y:S01]  /*1c70*/  UMOV UR38, 0x0 ;  /* 0x0000000000267882 */ /* 0x000fe20000000000 */
[----:B------:R-:W-:Y:S01]  /*1c80*/  UMOV UR39, 0x10000000 ;  /* 0x1000000000277882 */ /* 0x000fe20000000000 */
[----:B------:R-:W-:Y:S01]  /*1c90*/  UMOV UR27, UR35 ;  /* 0x00000023001b7c82 */ /* 0x000fe20008000000 */
[----:B------:R-:W-:Y:S01]  /*1ca0*/  UMOV UR28, UR36 ;  /* 0x00000024001c7c82 */ /* 0x000fe20008000000 */
[----:B------:R-:W-:Y:S01]  /*1cb0*/  UMOV UR25, UR33 ;  /* 0x0000002100197c82 */ /* 0x000fe20008000000 */
[----:B------:R-:W-:Y:S01]  /*1cc0*/  UMOV UR20, UR36 ;  /* 0x0000002400147c82 */ /* 0x000fe20008000000 */
[----:B------:R-:W-:Y:S01]  /*1cd0*/  UMOV UR17, UR33 ;  /* 0x0000002100117c82 */ /* 0x000fe20008000000 */
[----:B------:R-:W-:Y:S01]  /*1ce0*/  UMOV UR18, UR34 ;  /* 0x0000002200127c82 */ /* 0x000fe20008000000 */
[----:B------:R-:W-:Y:S01]  /*1cf0*/  UTMALDG.3D.2CTA [UR32], [UR42], desc[UR38] ;  /* 0x000026202a0075b4 */ /* 0x000fe20008211000 */
[----:B------:R-:W-:Y:S01]  /*1d00*/  UMOV UR10, UR26 ;  /* 0x0000001a000a7c82 */ /* 0x000fe20008000000 */
[----:B------:R-:W-:Y:S01]  /*1d10*/  UMOV UR11, UR19 ;  /* 0x00000013000b7c82 */ /* 0x000fe20008000000 */
[----:B------:R-:W-:Y:S01]  /*1d20*/  UMOV UR12, UR36 ;  /* 0x00000024000c7c82 */ /* 0x000fe20008000000 */
[----:B------:R-:W-:Y:S01]  /*1d30*/  UMOV UR9, UR33 ;  /* 0x0000002100097c82 */ /* 0x000fe20008000000 */
[----:B------:R-:W-:Y:S01]  /*1d40*/  UMOV UR23, UR5 ;  /* 0x0000000500177c82 */ /* 0x000fe20008000000 */
[----:B------:R-:W-:Y:S01]  /*1d50*/  UMOV UR44, UR13 ;  /* 0x0000000d002c7c82 */ /* 0x000fe20008000000 */
[----:B------:R2:W-:Y:S01]  /*1d60*/  UTMALDG.3D.2CTA [UR24], [UR42], desc[UR38] ;  /* 0x000026182a0075b4 */ /* 0x0005e20008211000 */
[----:B------:R4:W-:Y:S01]  /*1d70*/  UTMALDG.3D.2CTA [UR16], [UR40], desc[UR38] ;  /* 0x00002610280075b4 */ /* 0x0009e20008211000 */
[----:B------:R4:W-:Y:S01]  /*1d80*/  UTMALDG.3D.2CTA [UR8], [UR40], desc[UR38] ;  /* 0x00002608280075b4 */ /* 0x0009e20008211000 */
[----:B--2---:R-:W-:Y:S01]  /*1d90*/  UIADD3 UR26, UPT, UPT, UR26, 0x80, URZ ;  /* 0x000000801a1a7890 */ /* 0x004fe2000fffe0ff */
[----:B----4-:R-:W-:Y:S11]  /*1da0*/  BRA.U UP2, `(.L_x_31) ;  /* 0xfffffffd021c7547 */ /* 0x010ff6000b83ffff */
.L_x_25:
[----:B------:R-:W-:Y:S01]  /*1db0*/  ULEA UR8, UR13, UR4, 0x3 ;  /* 0x000000040d087291 */ /* 0x000fe2000f8e18ff */
[----:B-1----:R-:W-:Y:S01]  /*1dc0*/  SHF.L.U32 R2, R15, 0x1f, RZ ;  /* 0x0000001f0f027819 */ /* 0x002fe200000006ff */
[----:B------:R-:W-:Y:S01]  /*1dd0*/  @!P1 SYNCS.ARRIVE.TRANS64.A1T0 RZ, [UR4+0xb8], RZ ;  /* 0x0000b8ffffff99a7 */ /* 0x000fe20008100004 */
[----:B------:R-:W-:-:S06]  /*1de0*/  UISETP.GT.AND UP0, UPT, UR22, UR21, UPT ;  /* 0x000000151600728c */ /* 0x000fcc000bf04270 */
[----:B--2---:R1:W2:Y:S03]  /*1df0*/  SYNCS.PHASECHK.TRANS64.TRYWAIT P0, [UR8+0x40], R2 ;  /* 0x00004002ff0075a7 */ /* 0x0042a60008001108 */
[----:B------:R-:W-:Y:S05]  /*1e00*/  BRA.U !UP0, `(.L_x_32) ;  /* 0x0000000108e87547 */ /* 0x000fea000b800000 */
[----:B------:R-:W-:Y:S01]  /*1e10*/  UIADD3 UR29, UPT, UPT, UR14, UR23, URZ ;  /* 0x000000170e1d7290 */ /* 0x000fe2000fffe0ff */
[----:B------:R-:W-:-:S11]  /*1e20*/  UMOV UR44, UR13 ;  /* 0x0000000d002c7c82 */ /* 0x000fd60008000000 */
.L_x_38:
[----:B------:R-:W-:Y:S01]  /*1e30*/  ULEA UR33, UR44, UR4, 0x3 ;  /* 0x000000042c217291 */ /* 0x000fe2000f8e18ff */
[----:B--2---:R-:W-:Y:S01]  /*1e40*/  @P5 MOV R3, 0xc000 ;  /* 0x0000c00000035802 */ /* 0x004fe20000000f00 */
[----:B-12---:R-:W-:Y:S10]  /*1e50*/  @P0 BRA `(.L_x_33) ;  /* 0x00000000000c0947 */ /* 0x006ff40003800000 */
[----:B------:R-:W-:-:S04]  /*1e60*/  SHF.L.U32 R5, R15, 0x1f, RZ ;  /* 0x0000001f0f057819 */ /* 0x000fc800000006ff */
[----:B------:R-:W2:Y:S02]  /*1e70*/  SYNCS.PHASECHK.TRANS64.TRYWAIT P0, [UR33+0x40], R5 ;  /* 0x00004005ff0075a7 */ /* 0x000ea40008001121 */
[----:B--2---:R-:W-:Y:S05]  /*1e80*/  @!P0 BRA `(.L_x_34) ;  /* 0x0000005c00848947 */ /* 0x004fea0003800000 */
.L_x_33:
[----:B------:R2:W-:Y:S01]  /*1e90*/  @P5 SYNCS.ARRIVE.TRANS64 RZ, [UR33], R3 ;  /* 0x00000003ffff59a7 */ /* 0x0005e20008000021 */
[----:B------:R-:W-:-:S04]  /*1ea0*/  ULOP3.LUT UR8, UR7, 0x2, URZ, 0xfc, !UPT ;  /* 0x0000000207087892 */ /* 0x000fc8000f8efcff */
[----:B------:R-:W-:-:S09]  /*1eb0*/  UISETP.NE.AND UP0, UPT, UR8, 0x2, UPT ;  /* 0x000000020800788c */ /* 0x000fd2000bf05270 */
[----:B------:R-:W-:Y:S05]  /*1ec0*/  BRA.U UP0, `(.L_x_35) ;  /* 0x0000000100047547 */ /* 0x000fea000b800000 */
[----:B------:R-:W-:Y:S05]  /*1ed0*/  BPT.TRAP 0x1 ;  /* 0x000000040000795c */ /* 0x000fea0000300000 */
.L_x_35:
[----:B------:R-:W-:Y:S04]  /*1ee0*/  BSSY.RECONVERGENT B0, `(.L_x_36) ;  /* 0x0000003000007945 */ /* 0x000fe80003800200 */
[----:B------:R-:W-:Y:S05]  /*1ef0*/  @!P4 BRA `(.L_x_37) ;  /* 0x000000000004c947 */ /* 0x000fea0003800000 */
[----:B------:R-:W-:Y:S05]  /*1f00*/  BPT.TRAP 0x1 ;  /* 0x000000040000795c */ /* 0x000fea0000300000 */
.L_x_37:
[----:B------:R-:W-:Y:S05]  /*1f10*/  BSYNC.RECONVERGENT B0 ;  /* 0x0000000000007941 */ /* 0x000fea0003800200 */
.L_x_36:
[----:B------:R-:W-:Y:S02]  /*1f20*/  UIADD3 UR13, UPT, UPT, UR44, 0x1, URZ ;  /* 0x000000012c0d7890 */ /* 0x000fe4000fffe0ff */
[----:B------:R-:W-:Y:S02]  /*1f30*/  ULEA UR24, UR44, UR4, 0xe ;  /* 0x000000042c187291 */ /* 0x000fe4000f8e70ff */
[----:B------:R-:W-:Y:S02]  /*1f40*/  UISETP.NE.AND UP0, UPT, UR13, 0x8, UPT ;  /* 0x000000080d00788c */ /* 0x000fe4000bf05270 */
[----:B------:R-:W-:Y:S02]  /*1f50*/  UIADD3 UR42, UP1, UPT, UR30, 0x80, URZ ;  /* 0x000000801e2a7890 */ /* 0x000fe4000ff3e0ff */
[----:B------:R-:W-:Y:S02]  /*1f60*/  USEL UR9, URZ, 0x1, UP0 ;  /* 0x00000001ff097887 */ /* 0x000fe40008000000 */
[----:B------:R-:W-:-:S02]  /*1f70*/  USEL UR13, UR13, URZ, UP0 ;  /* 0x000000ff0d0d7287 */ /* 0x000fc40008000000 */
[----:B------:R-:W-:Y:S02]  /*1f80*/  USHF.L.U32 UR34, UR23, 0x7, URZ ;  /* 0x0000000717227899 */ /* 0x000fe400080006ff */
[----:B------:R-:W-:Y:S01]  /*1f90*/  ULEA UR8, UR13, UR4, 0x3 ;  /* 0x000000040d087291 */ /* 0x000fe2000f8e18ff */
[----:B------:R-:W-:Y:S01]  /*1fa0*/  LOP3.LUT R15, R15, UR9, RZ, 0x3c, !PT ;  /* 0x000000090f0f7c12 */ /* 0x000fe2000f8e3cff */
[----:B------:R-:W-:Y:S02]  /*1fb0*/  UIADD3 UR40, UP0, UPT, UR30, 0x180, URZ ;  /* 0x000001801e287890 */ /* 0x000fe4000ff1e0ff */
[----:B------:R-:W-:Y:S01]  /*1fc0*/  ULOP3.LUT UR33, UR33, 0xfefffff8, URZ, 0xc0, !UPT ;  /* 0xfefffff821217892 */ /* 0x000fe2000f8ec0ff */
[----:B-1----:R-:W-:Y:S01]  /*1fd0*/  SHF.L.U32 R2, R15, 0x1f, RZ ;  /* 0x0000001f0f027819 */ /* 0x002fe200000006ff */
[----:B------:R-:W-:Y:S02]  /*1fe0*/  UIADD3.X UR43, UPT, UPT, URZ, UR31, URZ, UP1, !UPT ;  /* 0x0000001fff2b7290 */ /* 0x000fe40008ffe4ff */
[----:B------:R-:W-:Y:S01]  /*1ff0*/  UIADD3 UR32, UPT, UPT, UR24, 0x3300, URZ ;  /* 0x0000330018207890 */ /* 0x000fe2000fffe0ff */
[----:B------:R4:W1:Y:S01]  /*2000*/  SYNCS.PHASECHK.TRANS64.TRYWAIT P0, [UR8+0x40], R2 ;  /* 0x00004002ff0075a7 */ /* 0x0008620008001108 */
[----:B------:R-:W-:-:S02]  /*2010*/  ULEA UR8, UR44, UR4, 0xd ;  /* 0x000000042c087291 */ /* 0x000fc4000f8e68ff */
[----:B------:R-:W-:Y:S02]  /*2020*/  UIADD3 UR26, UPT, UPT, UR34, 0x40, URZ ;  /* 0x00000040221a7890 */ /* 0x000fe4000fffe0ff */
        /* <DEDUP_REMOVED lines=12> */
[----:B------:R4:W-:Y:S01]  /*20f0*/  UTMALDG.3D.2CTA [UR32], [UR42], desc[UR38] ;  /* 0x000026202a0075b4 */ /* 0x0009e20008211000 */
[----:B------:R-:W-:Y:S01]  /*2100*/  UMOV UR11, UR19 ;  /* 0x00000013000b7c82 */ /* 0x000fe20008000000 */
[----:B------:R-:W-:Y:S01]  /*2110*/  UMOV UR12, UR36 ;  /* 0x00000024000c7c82 */ /* 0x000fe20008000000 */
[----:B------:R-:W-:Y:S01]  /*2120*/  UMOV UR9, UR33 ;  /* 0x0000002100097c82 */ /* 0x000fe20008000000 */
[----:B------:R-:W-:Y:S01]  /*2130*/  UMOV UR10, UR26 ;  /* 0x0000001a000a7c82 */ /* 0x000fe20008000000 */
[----:B------:R-:W-:Y:S01]  /*2140*/  UIADD3 UR23, UPT, UPT, UR23, 0x1, URZ ;  /* 0x0000000117177890 */ /* 0x000fe2000fffe0ff */
[----:B------:R-:W-:Y:S01]  /*2150*/  UMOV UR44, UR13 ;  /* 0x0000000d002c7c82 */ /* 0x000fe20008000000 */
[----:B------:R4:W-:Y:S02]  /*2160*/  UTMALDG.3D.2CTA [UR24], [UR42], desc[UR38] ;  /* 0x000026182a0075b4 */ /* 0x0009e40008211000 */
[----:B------:R-:W-:Y:S01]  /*2170*/  UISETP.NE.AND UP0, UPT, UR23, UR29, UPT ;  /* 0x0000001d1700728c */ /* 0x000fe2000bf05270 */
[----:B------:R4:W-:Y:S01]  /*2180*/  UTMALDG.3D.2CTA [UR16], [UR40], desc[UR38] ;  /* 0x00002610280075b4 */ /* 0x0009e20008211000 */
[----:B------:R4:W-:Y:S07]  /*2190*/  UTMALDG.3D.2CTA [UR8], [UR40], desc[UR38] ;  /* 0x00002608280075b4 */ /* 0x0009ee0008211000 */
[----:B----4-:R-:W-:Y:S05]  /*21a0*/  BRA.U UP0, `(.L_x_38) ;  /* 0xfffffffd00207547 */ /* 0x010fea000b83ffff */
.L_x_32:
[----:B-1----:R-:W-:Y:S01]  /*21b0*/  LEA R2, R14, UR4, 0x3 ;  /* 0x000000040e027c11 */ /* 0x002fe2000f8e18ff */
[----:B------:R-:W-:Y:S01]  /*21c0*/  NOP ;  /* 0x0000000000007918 */ /* 0x000fe20000000000 */
[----:B--2---:R-:W-:Y:S02]  /*21d0*/  SHF.L.U32 R3, R12, 0x1f, RZ ;  /* 0x0000001f0c037819 */ /* 0x004fe400000006ff */
[----:B------:R-:W-:Y:S02]  /*21e0*/  LEA R4, R14, UR4, 0x4 ;  /* 0x000000040e047c11 */ /* 0x000fe4000f8e20ff */
[----:B------:R-:W1:Y:S02]  /*21f0*/  SYNCS.PHASECHK.TRANS64.TRYWAIT P0, [R2+URZ+0xc0], R3 ;  /* 0x0000c003020075a7 */ /* 0x000e6400080011ff */
[----:B-1----:R-:W-:Y:S05]  /*2200*/  @!P0 BRA `(.L_x_39) ;  /* 0x0000005800bc8947 */ /* 0x002fea0003800000 */
.L_x_140:
[----:B------:R-:W2:Y:S01]  /*2210*/  LDS.128 R4, [R4+0x150] ;  /* 0x0001500004047984 */ /* 0x000ea20000000c00 */
[----:B------:R-:W-:Y:S01]  /*2220*/  ISETP.GE.AND P0, PT, R26, 0x1, PT ;  /* 0x000000011a00780c */ /* 0x000fe20003f06270 */
[----:B-1----:R-:W-:Y:S01]  /*2230*/  VIADD R2, R2, 0xd0 ;  /* 0x000000d002027836 */ /* 0x002fe20000000000 */
[----:B------:R-:W-:Y:S01]  /*2240*/  @!PT LDS RZ, [RZ] ;  /* 0x00000000fffff984 */ /* 0x000fe20000000800 */
[----:B------:R-:W-:Y:S01]  /*2250*/  @!PT LDS RZ, [RZ] ;  /* 0x00000000fffff984 */ /* 0x000fe20000000800 */
[----:B------:R-:W-:Y:S01]  /*2260*/  @!PT LDS RZ, [RZ] ;  /* 0x00000000fffff984 */ /* 0x000fe20000000800 */
[----:B------:R-:W-:Y:S01]  /*2270*/  @!PT LDS RZ, [RZ] ;  /* 0x00000000fffff984 */ /* 0x000fe20000000800 */
[----:B------:R1:W-:Y:S06]  /*2280*/  MEMBAR.ALL.CTA ;  /* 0x0000000000007992 */ /* 0x0003ec0000008000 */
[----:B-1----:R-:W1:Y:S01]  /*2290*/  FENCE.VIEW.ASYNC.S ;  /* 0x00000000000073c6 */ /* 0x002e620000000000 */
[----:B------:R-:W-:-:S04]  /*22a0*/  PRMT R2, RZ, 0x654, R2 ;  /* 0x00000654ff027816 */ /* 0x000fc80000000002 */
[----:B-1----:R1:W-:Y:S01]  /*22b0*/  SYNCS.ARRIVE.TRANS64.RED.A1T0 RZ, [R2+URZ], RZ ;  /* 0x000000ff02ff79a7 */ /* 0x0023e200081004ff */
[----:B--2---:R-:W-:-:S13]  /*22c0*/  LOP3.LUT P2, RZ, R6, 0x1, RZ, 0xc0, !PT ;  /* 0x0000000106ff7812 */ /* 0x004fda000784c0ff */
[----:B------:R-:W-:Y:S01]  /*22d0*/  @P2 SHF.R.U32.HI R3, RZ, 0x10, R5 ;  /* 0x00000010ff032819 */ /* 0x000fe20000011605 */
[----:B------:R-:W-:Y:S01]  /*22e0*/  VOTEU.ANY UP0, P2 ;  /* 0x0000000000ff7886 */ /* 0x000fe20001000100 */
[----:B------:R-:W-:Y:S02]  /*22f0*/  @P2 MOV R13, R4 ;  /* 0x00000004000d2202 */ /* 0x000fe40000000f00 */
[----:B------:R-:W-:Y:S02]  /*2300*/  @P2 R2UR.BROADCAST UR8, R3 ;  /* 0x00000000030822ca */ /* 0x000fe400008e0000 */
[----:B------:R-:W-:-:S11]  /*2310*/  @P2 LOP3.LUT R11, R5, 0xffff, RZ, 0xc0, !PT ;  /* 0x0000ffff050b2812 */ /* 0x000fd600078ec0ff */
[----:B------:R-:W-:Y:S01]  /*2320*/  @UP0 UMOV UR36, UR8 ;  /* 0x0000000800240c82 */ /* 0x000fe20008000000 */
[----:B-1----:R-:W-:Y:S05]  /*2330*/  @!P0 BRA `(.L_x_40) ;  /* 0x0000000000b88947 */ /* 0x002fea0003800000 */
[----:B------:R-:W3:Y:S01]  /*2340*/  LDC.64 R4, c[0x0][0xb18] ;  /* 0x0002c600ff047b82 */ /* 0x000ee20000000a00 */
[----:B------:R-:W-:-:S07]  /*2350*/  ISETP.NE.AND P3, PT, R26, 0x1, PT ;  /* 0x000000011a00780c */ /* 0x000fce0003f65270 */
[----:B------:R-:W1:Y:S08]  /*2360*/  LDC.64 R6, c[0x0][0xb10] ;  /* 0x0002c400ff067b82 */ /* 0x000e700000000a00 */
[----:B------:R-:W2:Y:S08]  /*2370*/  LDC R18, c[0x0][0xb20] ;  /* 0x0002c800ff127b82 */ /* 0x000eb00000000800 */
[----:B------:R-:W4:Y:S01]  /*2380*/  LDC R20, c[0x0][0xb0c] ;  /* 0x0002c300ff147b82 */ /* 0x000f220000000800 */
[----:B---3--:R-:W-:Y:S01]  /*2390*/  IMAD.HI.U32 R19, R0, R5, RZ ;  /* 0x0000000500137227 */ /* 0x008fe200078e00ff */
[----:B------:R-:W-:-:S03]  /*23a0*/  ISETP.NE.AND P0, PT, R4, 0x1, PT ;  /* 0x000000010400780c */ /* 0x000fc60003f05270 */
[----:B------:R-:W-:-:S03]  /*23b0*/  IMAD.HI.U32 R5, R11, R5, RZ ;  /* 0x000000050b057227 */ /* 0x000fc600078e00ff */
[----:B------:R-:W3:Y:S01]  /*23c0*/  LDC.64 R2, c[0x0][0xb28] ;  /* 0x0002ca00ff027b82 */ /* 0x000ee20000000a00 */
[----:B-1----:R-:W-:-:S04]  /*23d0*/  IMAD.HI.U32 R22, R9, R6, RZ ;  /* 0x0000000609167227 */ /* 0x002fc800078e00ff */
[----:B------:R-:W-:Y:S01]  /*23e0*/  IMAD.HI.U32 R24, R13, R6, RZ ;  /* 0x000000060d187227 */ /* 0x000fe200078e00ff */
[----:B------:R-:W-:Y:S02]  /*23f0*/  SHF.R.U32.HI R22, RZ, R7, R22 ;  /* 0x00000007ff167219 */ /* 0x000fe40000011616 */
[-C--:B--2---:R-:W-:Y:S02]  /*2400*/  SHF.R.U32.HI R19, RZ, R18.reuse, R19 ;  /* 0x00000012ff137219 */ /* 0x084fe40000011613 */
[----:B------:R-:W-:Y:S02]  /*2410*/  SHF.R.U32.HI R18, RZ, R18, R5 ;  /* 0x00000012ff127219 */ /* 0x000fe40000011605 */
[----:B------:R-:W-:Y:S02]  /*2420*/  SEL R19, R0, R19, !P0 ;  /* 0x0000001300137207 */ /* 0x000fe40004000000 */
[----:B------:R-:W-:Y:S02]  /*2430*/  SHF.R.U32.HI R24, RZ, R7, R24 ;  /* 0x00000007ff187219 */ /* 0x000fe40000011618 */
[----:B----4-:R-:W-:-:S02]  /*2440*/  ISETP.NE.AND P1, PT, R20, 0x1, PT ;  /* 0x000000011400780c */ /* 0x010fc40003f25270 */
[----:B------:R-:W-:Y:S02]  /*2450*/  SEL R5, R11, R18, !P0 ;  /* 0x000000120b057207 */ /* 0x000fe40004000000 */
[----:B------:R-:W-:Y:S02]  /*2460*/  SEL R21, R9, R22, !P1 ;  /* 0x0000001609157207 */ /* 0x000fe40004800000 */
[----:B------:R-:W-:Y:S01]  /*2470*/  SEL R7, R13, R24, !P1 ;  /* 0x000000180d077207 */ /* 0x000fe20004800000 */
[----:B---3--:R-:W-:-:S04]  /*2480*/  IMAD.HI.U32 R22, R19, R2, RZ ;  /* 0x0000000213167227 */ /* 0x008fc800078e00ff */
[----:B------:R-:W-:Y:S01]  /*2490*/  IMAD.HI.U32 R6, R21, R2, RZ ;  /* 0x0000000215067227 */ /* 0x000fe200078e00ff */
[----:B------:R-:W-:-:S04]  /*24a0*/  @P3 SHF.R.U32.HI R19, RZ, R3, R22 ;  /* 0x00000003ff133219 */ /* 0x000fc80000011616 */
        /* <DEDUP_REMOVED lines=8> */
[----:B------:R-:W-:-:S04]  /*2530*/  @!P0 IMAD.HI.U32 R18, R7, R2, RZ ;  /* 0x0000000207128227 */ /* 0x000fc800078e00ff */
[----:B------:R-:W-:Y:S01]  /*2540*/  IMAD.MOV R2, RZ, RZ, -R6 ;  /* 0x000000ffff027224 */ /* 0x000fe200078e0a06 */
[----:B------:R-:W-:-:S03]  /*2550*/  @!P0 SHF.R.U32.HI R18, RZ, R3, R18 ;  /* 0x00000003ff128219 */ /* 0x000fc60000011612 */
[----:B------:R-:W-:Y:S01]  /*2560*/  IMAD R2, R26, R2, R5 ;  /* 0x000000021a027224 */ /* 0x000fe200078e0205 */
[----:B------:R-:W-:Y:S02]  /*2570*/  @!P0 SEL R3, R7, R18, !P3 ;  /* 0x0000001207038207 */ /* 0x000fe40005800000 */
[----:B------:R-:W-:-:S03]  /*2580*/  IADD3 R18, PT, PT, -R5, RZ, RZ ;  /* 0x000000ff05127210 */ /* 0x000fc60007ffe1ff */
[--C-:B------:R-:W-:Y:S02]  /*2590*/  @!P0 IMAD.IADD R6, R6, 0x1, -R3.reuse ;  /* 0x0000000106068824 */ /* 0x100fe400078e0a03 */
[----:B------:R-:W-:Y:S01]  /*25a0*/  @!P0 IMAD R3, R2, R21, R3 ;  /* 0x0000001502038224 */ /* 0x000fe200078e0203 */
[----:B------:R-:W-:Y:S01]  /*25b0*/  IADD3 R2, PT, PT, -R7, RZ, RZ ;  /* 0x000000ff07027210 */ /* 0x000fe20007ffe1ff */
[----:B------:R-:W-:Y:S02]  /*25c0*/  @!P0 IMAD R5, R26, R6, R7 ;  /* 0x000000061a058224 */ /* 0x000fe400078e0207 */
[----:B------:R-:W-:Y:S02]  /*25d0*/  IMAD R11, R4, R18, R11 ;  /* 0x00000012040b7224 */ /* 0x000fe400078e020b */
[----:B------:R-:W-:Y:S02]  /*25e0*/  @!P0 IMAD.MOV.U32 R7, RZ, RZ, R3 ;  /* 0x000000ffff078224 */ /* 0x000fe400078e0003 */
[----:B------:R-:W-:-:S02]  /*25f0*/  IMAD R2, R20, R2, R13 ;  /* 0x0000000214027224 */ /* 0x000fc400078e020d */
[----:B------:R-:W-:Y:S02]  /*2600*/  IMAD R11, R5, R4, R11 ;  /* 0x00000004050b7224 */ /* 0x000fe400078e020b */
[----:B------:R-:W-:Y:S02]  /*2610*/  IMAD R13, R7, R20, R2 ;  /* 0x00000014070d7224 */ /* 0x000fe400078e0202 */
.L_x_40:
[----:B------:R-:W1:Y:S02]  /*2620*/  LDCU UR8, c[0x0][0xb30] ;  /* 0x00016600ff0877ac */ /* 0x000e640008000800 */
[----:B-1----:R-:W-:-:S09]  /*2630*/  UISETP.NE.AND UP0, UPT, UR8, 0x1, UPT ;  /* 0x000000010800788c */ /* 0x002fd2000bf05270 */
[----:B------:R-:W-:Y:S05]  /*2640*/  BRA.U UP0, `(.L_x_41) ;  /* 0x0000000100407547 */ /* 0x000fea000b800000 */
[----:B------:R-:W1:Y:S08]  /*2650*/  LDC.64 R4, c[0x0][0xb10] ;  /* 0x0002c400ff047b82 */ /* 0x000e700000000a00 */
[----:B------:R-:W2:Y:S08]  /*2660*/  LDC.64 R2, c[0x0][0xb18] ;  /* 0x0002c600ff027b82 */ /* 0x000eb00000000a00 */
[----:B------:R-:W4:Y:S08]  /*2670*/  LDC R6, c[0x0][0xb20] ;  /* 0x0002c800ff067b82 */ /* 0x000f300000000800 */
[----:B------:R-:W3:Y:S01]  /*2680*/  LDC R18, c[0x0][0xb0c] ;  /* 0x0002c300ff127b82 */ /* 0x000ee20000000800 */
[----:B-1----:R-:W-:-:S05]  /*2690*/  IMAD.HI.U32 R4, R13, R4, RZ ;  /* 0x000000040d047227 */ /* 0x002fca00078e00ff */
[----:B------:R-:W-:Y:S01]  /*26a0*/  SHF.R.U32.HI R4, RZ, R5, R4 ;  /* 0x00000005ff047219 */ /* 0x000fe20000011604 */
[----:B--2---:R-:W-:Y:S01]  /*26b0*/  IMAD.HI.U32 R3, R11, R3, RZ ;  /* 0x000000030b037227 */ /* 0x004fe200078e00ff */
[----:B------:R-:W-:-:S04]  /*26c0*/  ISETP.NE.AND P0, PT, R2, 0x1, PT ;  /* 0x000000010200780c */ /* 0x000fc80003f05270 */
[----:B----4-:R-:W-:-:S04]  /*26d0*/  SHF.R.U32.HI R6, RZ, R6, R3 ;  /* 0x00000006ff067219 */ /* 0x010fc80000011603 */
[----:B------:R-:W-:Y:S02]  /*26e0*/  SEL R3, R11, R6, !P0 ;  /* 0x000000060b037207 */ /* 0x000fe40004000000 */
[----:B---3--:R-:W-:-:S04]  /*26f0*/  ISETP.NE.AND P1, PT, R18, 0x1, PT ;  /* 0x000000011200780c */ /* 0x008fc80003f25270 */
[----:B------:R-:W-:-:S05]  /*2700*/  SEL R4, R13, R4, !P1 ;  /* 0x000000040d047207 */ /* 0x000fca0004800000 */
[----:B------:R-:W-:Y:S02]  /*2710*/  IMAD.IADD R5, R3, 0x1, -R4 ;  /* 0x0000000103057824 */ /* 0x000fe400078e0a04 */
[----:B------:R-:W-:Y:S02]  /*2720*/  IMAD.IADD R3, R4, 0x1, -R3 ;  /* 0x0000000104037824 */ /* 0x000fe400078e0a03 */
[----:B------:R-:W-:Y:S02]  /*2730*/  IMAD R13, R5, R18, R13 ;  /* 0x00000012050d7224 */ /* 0x000fe400078e020d */
[----:B------:R-:W-:-:S07]  /*2740*/  IMAD R11, R3, R2, R11 ;  /* 0x00000002030b7224 */ /* 0x000fce00078e020b */
.L_x_41:
[----:B------:R-:W-:Y:S01]  /*2750*/  VIADD R14, R14, 0x1 ;  /* 0x000000010e0e7836 */ /* 0x000fe20000000000 */
[----:B------:R-:W-:Y:S01]  /*2760*/  PLOP3.LUT P1, PT, PT, PT, PT, 0x80, 0x8 ;  /* 0x000000000008781c */ /* 0x000fe20003f2f070 */
[----:B------:R-:W-:Y:S02]  /*2770*/  IMAD.IADD R21, R13, 0x1, R60 ;  /* 0x000000010d157824 */ /* 0x000fe400078e023c */
[----:B------:R-:W-:Y:S01]  /*2780*/  IMAD.IADD R20, R11, 0x1, R58 ;  /* 0x000000010b147824 */ /* 0x000fe200078e023a */
[----:B------:R-:W-:-:S04]  /*2790*/  ISETP.NE.AND P0, PT, R14, 0x2, PT ;  /* 0x000000020e00780c */ /* 0x000fc80003f05270 */
[----:B------:R-:W-:Y:S02]  /*27a0*/  SEL R3, RZ, 0x1, P0 ;  /* 0x00000001ff037807 */ /* 0x000fe40000000000 */
[----:B------:R-:W-:Y:S02]  /*27b0*/  SEL R14, R14, RZ, P0 ;  /* 0x000000ff0e0e7207 */ /* 0x000fe40000000000 */
[----:B------:R-:W-:Y:S01]  /*27c0*/  LOP3.LUT R12, R12, R3, RZ, 0x3c, !PT ;  /* 0x000000030c0c7212 */ /* 0x000fe200078e3cff */
[----:B------:R-:W-:Y:S06]  /*27d0*/  @P2 BRA `(.L_x_42) ;  /* 0xfffffff000002947 */ /* 0x000fec000383ffff */
[----:B------:R-:W-:Y:S01]  /*27e0*/  UIADD3 UR4, UPT, UPT, UR4, 0x40, URZ ;  /* 0x0000004004047890 */ /* 0x000fe2000fffe0ff */
[----:B------:R-:W-:-:S03]  /*27f0*/  SHF.L.U32 R3, R15, 0x1f, RZ ;  /* 0x0000001f0f037819 */ /* 0x000fc600000006ff */
[----:B------:R-:W-:-:S09]  /*2800*/  ULEA UR5, UR13, UR4, 0x3 ;  /* 0x000000040d057291 */ /* 0x000fd2000f8e18ff */
[----:B------:R-:W1:Y:S02]  /*2810*/  SYNCS.PHASECHK.TRANS64.TRYWAIT P0, [UR5], R3 ;  /* 0x00000003ff0075a7 */ /* 0x000e640008001105 */
[----:B-1----:R-:W-:Y:S05]  /*2820*/  @!P0 BRA `(.L_x_43) ;  /* 0x0000005400488947 */ /* 0x002fea0003800000 */
.L_x_142:
[----:B------:R-:W-:-:S04]  /*2830*/  UIADD3 UR6, UPT, UPT, UR13, 0x1, URZ ;  /* 0x000000010d067890 */ /* 0x000fc8000fffe0ff */
[----:B------:R-:W-:-:S04]  /*2840*/  UISETP.NE.AND UP0, UPT, UR6, 0x8, UPT ;  /* 0x000000080600788c */ /* 0x000fc8000bf05270 */
[----:B------:R-:W-:Y:S02]  /*2850*/  USEL UR7, URZ, 0x1, UP0 ;  /* 0x00000001ff077887 */ /* 0x000fe40008000000 */
[----:B------:R-:W-:-:S04]  /*2860*/  USEL UR6, UR6, URZ, UP0 ;  /* 0x000000ff06067287 */ /* 0x000fc80008000000 */
[----:B------:R-:W-:Y:S01]  /*2870*/  ULEA UR5, UR6, UR4, 0x3 ;  /* 0x0000000406057291 */ /* 0x000fe2000f8e18ff */
[----:B------:R-:W-:-:S04]  /*2880*/  LOP3.LUT R2, R15, UR7, RZ, 0x3c, !PT ;  /* 0x000000070f027c12 */ /* 0x000fc8000f8e3cff */
[----:B-1----:R-:W-:-:S04]  /*2890*/  SHF.L.U32 R3, R2, 0x1f, RZ ;  /* 0x0000001f02037819 */ /* 0x002fc800000006ff */
[----:B------:R-:W1:Y:S02]  /*28a0*/  SYNCS.PHASECHK.TRANS64.TRYWAIT P0, [UR5], R3 ;  /* 0x00000003ff0075a7 */ /* 0x000e640008001105 */
[----:B-1----:R-:W-:Y:S05]  /*28b0*/  @!P0 BRA `(.L_x_44) ;  /* 0x00000054003c8947 */ /* 0x002fea0003800000 */
.L_x_144:
        /* <DEDUP_REMOVED lines=9> */
.L_x_146:
        /* <DEDUP_REMOVED lines=9> */
.L_x_148:
        /* <DEDUP_REMOVED lines=9> */
.L_x_150:
        /* <DEDUP_REMOVED lines=9> */
.L_x_152:
        /* <DEDUP_REMOVED lines=9> */
.L_x_154:
[----:B------:R-:W-:-:S04]  /*2b90*/  UIADD3 UR6, UPT, UPT, UR6, 0x1, URZ ;  /* 0x0000000106067890 */ /* 0x000fc8000fffe0ff */
[----:B------:R-:W-:-:S04]  /*2ba0*/  UISETP.NE.AND UP0, UPT, UR6, 0x8, UPT ;  /* 0x000000080600788c */ /* 0x000fc8000bf05270 */
[----:B------:R-:W-:Y:S02]  /*2bb0*/  USEL UR5, URZ, 0x1, UP0 ;  /* 0x00000001ff057887 */ /* 0x000fe40008000000 */
[----:B------:R-:W-:-:S04]  /*2bc0*/  USEL UR6, UR6, URZ, UP0 ;  /* 0x000000ff06067287 */ /* 0x000fc80008000000 */
[----:B------:R-:W-:Y:S01]  /*2bd0*/  ULEA UR6, UR6, UR4, 0x3 ;  /* 0x0000000406067291 */ /* 0x000fe2000f8e18ff */
[----:B-1----:R-:W-:-:S04]  /*2be0*/  LOP3.LUT R3, R2, UR5, RZ, 0x3c, !PT ;  /* 0x0000000502037c12 */ /* 0x002fc8000f8e3cff */
[----:B------:R-:W-:Y:S01]  /*2bf0*/  SHF.L.U32 R3, R3, 0x1f, RZ ;  /* 0x0000001f03037819 */ /* 0x000fe200000006ff */
[----:B---3--:R-:W-:-:S07]  /*2c00*/  IMAD.U32 R0, RZ, RZ, UR6 ;  /* 0x00000006ff007e24 */ /* 0x008fce000f8e00ff */
.L_x_50:
[----:B-1----:R1:W2:Y:S02]  /*2c10*/  SYNCS.PHASECHK.TRANS64.TRYWAIT P0, [R0+URZ], R3 ;  /* 0x00000003000075a7 */ /* 0x0022a400080011ff */
[----:B--2---:R-:W-:Y:S05]  /*2c20*/  @!P0 NANOSLEEP.SYNCS 0x989680 ;  /* 0x009896800000895d */ /* 0x004fea0003900000 */
[----:B------:R-:W2:Y:S02]  /*2c30*/  @!P0 SYNCS.PHASECHK.TRANS64 P0, [R0+URZ], R3 ;  /* 0x00000003000085a7 */ /* 0x000ea400080010ff */
[----:B--2---:R-:W-:Y:S05]  /*2c40*/  @P0 EXIT ;  /* 0x000000000000094d */ /* 0x004fea0003800000 */
[----:B------:R-:W-:Y:S05]  /*2c50*/  BRA `(.L_x_50) ;  /* 0xfffffffc00ec7947 */ /* 0x000fea000383ffff */
.L_x_22:
[----:B------:R-:W-:-:S04]  /*2c60*/  UISETP.NE.AND UP1, UPT, UR37, URZ, UPT ;  /* 0x000000ff2500728c */ /* 0x000fc8000bf25270 */
[----:B------:R-:W-:-:S09]  /*2c70*/  UISETP.NE.OR UP1, UPT, UR10, 0x1, UP1 ;  /* 0x000000010a00788c */ /* 0x000fd20008f25670 */
[----:B------:R-:W-:Y:S05]  /*2c80*/  BRA.U UP1, `(.L_x_51) ;  /* 0x00000005014c7547 */ /* 0x000fea000b800000 */
[----:B------:R-:W-:Y:S01]  /*2c90*/  HFMA2 R11, -RZ, RZ, 0, 0 ;  /* 0x00000000ff0b7431 */ /* 0x000fe200000001ff */
[----:B------:R-:W-:Y:S01]  /*2ca0*/  ISETP.GE.U32.AND P2, PT, R10, 0x2, PT ;  /* 0x000000020a00780c */ /* 0x000fe20003f46070 */
[----:B------:R-:W-:Y:S01]  /*2cb0*/  IMAD.MOV.U32 R12, RZ, RZ, 0x1 ;  /* 0x00000001ff0c7424 */ /* 0x000fe200078e00ff */
[----:B------:R-:W-:Y:S01]  /*2cc0*/  CS2R R8, SRZ ;  /* 0x0000000000087805 */ /* 0x000fe2000001ff00 */
[----:B------:R-:W-:Y:S01]  /*2cd0*/  IMAD.MOV.U32 R3, RZ, RZ, RZ ;  /* 0x000000ffff037224 */ /* 0x000fe200078e00ff */
[----:B------:R-:W-:Y:S01]  /*2ce0*/  UMOV UR4, 0x400 ;  /* 0x0000040000047882 */ /* 0x000fe20000000000 */
[----:B------:R-:W-:Y:S01]  /*2cf0*/  UMOV UR6, URZ ;  /* 0x000000ff00067c82 */ /* 0x000fe20008000000 */
[----:B------:R-:W-:-:S12]  /*2d00*/  ULEA UR37, UR37, UR4, 0x18 ;  /* 0x0000000425257291 */ /* 0x000fd8000f8ec0ff */
.L_x_55:
[----:B------:R-:W-:Y:S02]  /*2d10*/  LEA R0, R3, UR37, 0x3 ;  /* 0x0000002503007c11 */ /* 0x000fe4000f8e18ff */
[----:B------:R-:W-:-:S03]  /*2d20*/  SHF.L.U32 R5, R8, 0x1f, RZ ;  /* 0x0000001f08057819 */ /* 0x000fc600000006ff */
[----:B------:R-:W-:Y:S01]  /*2d30*/  VIADD R4, R0, 0x130 ;  /* 0x0000013000047836 */ /* 0x000fe20000000000 */
[----:B------:R-:W1:Y:S02]  /*2d40*/  SYNCS.PHASECHK.TRANS64.TRYWAIT P0, [R0+URZ+0x120], R5 ;  /* 0x00012005000075a7 */ /* 0x000e6400080011ff */
[----:B-1----:R-:W-:Y:S05]  /*2d50*/  @!P0 BRA `(.L_x_52) ;  /* 0x0000005000a48947 */ /* 0x002fea0003800000 */
.L_x_155:
[----:B------:R-:W-:Y:S01]  /*2d60*/  ULEA UR5, UR6, UR37, 0x3 ;  /* 0x0000002506057291 */ /* 0x000fe2000f8e18ff */
[----:B------:R-:W-:Y:S01]  /*2d70*/  PRMT R4, RZ, 0x654, R4 ;  /* 0x00000654ff047816 */ /* 0x000fe20000000004 */
[----:B-1----:R-:W-:Y:S01]  /*2d80*/  @!P2 IMAD.MOV.U32 R5, RZ, RZ, 0x10 ;  /* 0x00000010ff05a424 */ /* 0x002fe200078e00ff */
[----:B------:R-:W-:Y:S01]  /*2d90*/  SHF.L.U32 R7, R12, 0x1f, RZ ;  /* 0x0000001f0c077819 */ /* 0x000fe200000006ff */
[----:B------:R-:W-:Y:S01]  /*2da0*/  UIADD3 UR4, UPT, UPT, UR5, 0xc0, URZ ;  /* 0x000000c005047890 */ /* 0x000fe2000fffe0ff */
[----:B------:R1:W-:Y:S05]  /*2db0*/  SYNCS.ARRIVE.TRANS64.RED.A1T0 RZ, [R4+URZ], RZ ;  /* 0x000000ff04ff79a7 */ /* 0x0003ea00081004ff */
[----:B------:R-:W-:Y:S01]  /*2dc0*/  IMAD.U32 R13, RZ, RZ, UR4 ;  /* 0x00000004ff0d7e24 */ /* 0x000fe2000f8e00ff */
[----:B------:R-:W2:Y:S04]  /*2dd0*/  SYNCS.PHASECHK.TRANS64.TRYWAIT P0, [UR5+0xd0], R7 ;  /* 0x0000d007ff0075a7 */ /* 0x000ea80008001105 */
[----:B------:R-:W-:Y:S01]  /*2de0*/  PRMT R13, R10, 0x654, R13 ;  /* 0x000006540a0d7816 */ /* 0x000fe2000000000d */
[----:B-12---:R-:W-:Y:S06]  /*2df0*/  @!P0 BRA `(.L_x_53) ;  /* 0x0000005000908947 */ /* 0x006fec0003800000 */
.L_x_157:
[----:B------:R-:W-:Y:S01]  /*2e00*/  ULEA UR4, UR6, UR37, 0x4 ;  /* 0x0000002506047291 */ /* 0x000fe2000f8e20ff */
[----:B------:R-:W-:Y:S01]  /*2e10*/  SEL R2, R13, R2, !P2 ;  /* 0x000000020d027207 */ /* 0x000fe20005000000 */
[----:B------:R-:W-:Y:S01]  /*2e20*/  UIADD3 UR5, UPT, UPT, UR5, 0xc0, URZ ;  /* 0x000000c005057890 */ /* 0x000fe2000fffe0ff */
[----:B-1----:R-:W-:Y:S01]  /*2e30*/  LEA R0, R11, UR37, 0x3 ;  /* 0x000000250b007c11 */ /* 0x002fe2000f8e18ff */
[----:B------:R-:W-:Y:S01]  /*2e40*/  UIADD3 UR4, UPT, UPT, UR4, 0x150, URZ ;  /* 0x0000015004047890 */ /* 0x000fe2000fffe0ff */
[----:B------:R1:W-:Y:S01]  /*2e50*/  @!P2 SYNCS.ARRIVE.TRANS64.RED RZ, [R2+URZ], R5 ;  /* 0x0000000502ffa9a7 */ /* 0x0003e200080004ff */
[----:B------:R-:W-:Y:S01]  /*2e60*/  UIADD3 UR6, UPT, UPT, UR6, 0x1, URZ ;  /* 0x0000000106067890 */ /* 0x000fe2000fffe0ff */
[----:B------:R-:W-:-:S03]  /*2e70*/  VIADD R3, R3, 0x1 ;  /* 0x0000000103037836 */ /* 0x000fc60000000000 */
[----:B------:R-:W-:Y:S02]  /*2e80*/  UISETP.NE.AND UP0, UPT, UR6, 0x2, UPT ;  /* 0x000000020600788c */ /* 0x000fe4000bf05270 */
[----:B------:R-:W-:Y:S01]  /*2e90*/  ISETP.NE.AND P0, PT, R3, 0x2, PT ;  /* 0x000000020300780c */ /* 0x000fe20003f05270 */
[----:B------:R-:W-:Y:S06]  /*2ea0*/  UGETNEXTWORKID.BROADCAST [UR4], [UR5] ;  /* 0x00000000040073ca */ /* 0x000fec0008000100 */
[----:B------:R-:W-:Y:S02]  /*2eb0*/  USEL UR4, URZ, 0x1, UP0 ;  /* 0x00000001ff047887 */ /* 0x000fe40008000000 */
[----:B------:R-:W-:-:S04]  /*2ec0*/  USEL UR6, UR6, URZ, UP0 ;  /* 0x000000ff06067287 */ /* 0x000fc80008000000 */
[----:B------:R-:W-:Y:S02]  /*2ed0*/  LOP3.LUT R12, R12, UR4, RZ, 0x3c, !PT ;  /* 0x000000040c0c7c12 */ /* 0x000fe4000f8e3cff */
[----:B-1----:R-:W-:-:S04]  /*2ee0*/  SHF.L.U32 R5, R9, 0x1f, RZ ;  /* 0x0000001f09057819 */ /* 0x002fc800000006ff */
[----:B------:R-:W1:Y:S02]  /*2ef0*/  SYNCS.PHASECHK.TRANS64.TRYWAIT P1, [R0+URZ+0xc0], R5 ;  /* 0x0000c005000075a7 */ /* 0x000e6400080211ff */
[----:B-1----:R-:W-:Y:S05]  /*2f00*/  @!P1 BRA `(.L_x_54) ;  /* 0x0000005000649947 */ /* 0x002fea0003800000 */
.L_x_158:
[----:B------:R-:W-:Y:S01]  /*2f10*/  LEA R4, R11, UR37, 0x4 ;  /* 0x000000250b047c11 */ /* 0x000fe2000f8e20ff */
[----:B-1----:R-:W-:Y:S01]  /*2f20*/  VIADD R0, R0, 0xd0 ;  /* 0x000000d000007836 */ /* 0x002fe20000000000 */
[----:B------:R-:W-:Y:S01]  /*2f30*/  SEL R3, R3, RZ, P0 ;  /* 0x000000ff03037207 */ /* 0x000fe20000000000 */
[----:B------:R-:W-:-:S03]  /*2f40*/  VIADD R11, R11, 0x1 ;  /* 0x000000010b0b7836 */ /* 0x000fc60000000000 */
[----:B------:R-:W1:Y:S01]  /*2f50*/  LDS.128 R4, [R4+0x150] ;  /* 0x0001500004047984 */ /* 0x000e620000000c00 */
[----:B------:R-:W-:Y:S02]  /*2f60*/  PRMT R0, RZ, 0x654, R0 ;  /* 0x00000654ff007816 */ /* 0x000fe40000000000 */
[C---:B------:R-:W-:Y:S01]  /*2f70*/  ISETP.NE.AND P1, PT, R11.reuse, 0x2, PT ;  /* 0x000000020b00780c */ /* 0x040fe20003f25270 */
[----:B------:R-:W-:Y:S01]  /*2f80*/  @!PT LDS RZ, [RZ] ;  /* 0x00000000fffff984 */ /* 0x000fe20000000800 */
[----:B------:R-:W-:Y:S01]  /*2f90*/  @!PT LDS RZ, [RZ] ;  /* 0x00000000fffff984 */ /* 0x000fe20000000800 */
[----:B------:R-:W-:Y:S01]  /*2fa0*/  @!PT LDS RZ, [RZ] ;  /* 0x00000000fffff984 */ /* 0x000fe20000000800 */
[----:B------:R-:W-:Y:S01]  /*2fb0*/  @!PT LDS RZ, [RZ] ;  /* 0x00000000fffff984 */ /* 0x000fe20000000800 */
[----:B------:R2:W-:Y:S06]  /*2fc0*/  MEMBAR.ALL.CTA ;  /* 0x0000000000007992 */ /* 0x0005ec0000008000 */
[----:B--2---:R-:W2:Y:S01]  /*2fd0*/  FENCE.VIEW.ASYNC.S ;  /* 0x00000000000073c6 */ /* 0x004ea20000000000 */
[----:B------:R-:W-:Y:S01]  /*2fe0*/  SEL R11, R11, RZ, P1 ;  /* 0x000000ff0b0b7207 */ /* 0x000fe20000800000 */
[----:B--2---:R2:W-:Y:S01]  /*2ff0*/  SYNCS.ARRIVE.TRANS64.RED.A1T0 RZ, [R0+URZ], RZ ;  /* 0x000000ff00ff79a7 */ /* 0x0045e200081004ff */
[----:B-1----:R-:W-:-:S02]  /*3000*/  LOP3.LUT P3, RZ, R6, 0x1, RZ, 0xc0, !PT ;  /* 0x0000000106ff7812 */ /* 0x002fc4000786c0ff */
[----:B------:R-:W-:-:S04]  /*3010*/  SEL R5, RZ, 0x1, P0 ;  /* 0x00000001ff057807 */ /* 0x000fc80000000000 */
[----:B------:R-:W-:Y:S02]  /*3020*/  LOP3.LUT R8, R8, R5, RZ, 0x3c, !PT ;  /* 0x0000000508087212 */ /* 0x000fe400078e3cff */
[----:B--2---:R-:W-:-:S04]  /*3030*/  SEL R0, RZ, 0x1, P1 ;  /* 0x00000001ff007807 */ /* 0x004fc80000800000 */
[----:B------:R-:W-:Y:S01]  /*3040*/  LOP3.LUT R9, R9, R0, RZ, 0x3c, !PT ;  /* 0x0000000009097212 */ /* 0x000fe200078e3cff */
[----:B------:R-:W-:Y:S06]  /*3050*/  @P3 BRA `(.L_x_55) ;  /* 0xfffffffc002c3947 */ /* 0x000fec000383ffff */
[----:B------:R-:W-:Y:S01]  /*3060*/  ULEA UR5, UR6, UR37, 0x3 ;  /* 0x0000002506057291 */ /* 0x000fe2000f8e18ff */
[----:B------:R-:W-:-:S08]  /*3070*/  SHF.L.U32 R3, R12, 0x1f, RZ ;  /* 0x0000001f0c037819 */ /* 0x000fd000000006ff */
[----:B------:R-:W1:Y:S02]  /*3080*/  SYNCS.PHASECHK.TRANS64 P0, [UR5+0xd0], R3 ;  /* 0x0000d003ff0075a7 */ /* 0x000e640008001005 */
[----:B-1----:R-:W-:Y:S05]  /*3090*/  @P0 BRA `(.L_x_56) ;  /* 0x0000000000080947 */ /* 0x002fea0003800000 */
[----:B------:R-:W1:Y:S02]  /*30a0*/  SYNCS.PHASECHK.TRANS64.TRYWAIT P0, [UR5+0xd0], R3 ;  /* 0x0000d003ff0075a7 */ /* 0x000e640008001105 */
[----:B-1----:R-:W-:Y:S05]  /*30b0*/  @!P0 BRA `(.L_x_57) ;  /* 0x00000050000c8947 */ /* 0x002fea0003800000 */
.L_x_56:
[----:B------:R-:W-:-:S04]  /*30c0*/  UIADD3 UR4, UPT, UPT, UR6, 0x1, URZ ;  /* 0x0000000106047890 */ /* 0x000fc8000fffe0ff */
[----:B------:R-:W-:-:S04]  /*30d0*/  UISETP.NE.AND UP0, UPT, UR4, 0x2, UPT ;  /* 0x000000020400788c */ /* 0x000fc8000bf05270 */
[----:B------:R-:W-:Y:S02]  /*30e0*/  USEL UR7, URZ, 0x1, UP0 ;  /* 0x00000001ff077887 */ /* 0x000fe40008000000 */
[----:B------:R-:W-:-:S04]  /*30f0*/  USEL UR4, UR4, URZ, UP0 ;  /* 0x000000ff04047287 */ /* 0x000fc80008000000 */
[----:B------:R-:W-:Y:S01]  /*3100*/  ULEA UR4, UR4, UR37, 0x3 ;  /* 0x0000002504047291 */ /* 0x000fe2000f8e18ff */
[----:B-1----:R-:W-:-:S04]  /*3110*/  LOP3.LUT R3, R12, UR7, RZ, 0x3c, !PT ;  /* 0x000000070c037c12 */ /* 0x002fc8000f8e3cff */
[----:B------:R-:W-:-:S04]  /*3120*/  SHF.L.U32 R0, R3, 0x1f, RZ ;  /* 0x0000001f03007819 */ /* 0x000fc800000006ff */
[----:B------:R-:W1:Y:S02]  /*3130*/  SYNCS.PHASECHK.TRANS64 P0, [UR4+0xd0], R0 ;  /* 0x0000d000ff0075a7 */ /* 0x000e640008001004 */
[----:B-1----:R-:W-:Y:S05]  /*3140*/  @P0 EXIT ;  /* 0x000000000000094d */ /* 0x002fea0003800000 */
[----:B------:R-:W-:Y:S02]  /*3150*/  SHF.L.U32 R3, R3, 0x1f, RZ ;  /* 0x0000001f03037819 */ /* 0x000fe400000006ff */
[----:B------:R-:W-:-:S07]  /*3160*/  MOV R0, UR4 ;  /* 0x0000000400007c02 */ /* 0x000fce0008000f00 */
.L_x_58:
[----:B-1----:R1:W2:Y:S02]  /*3170*/  SYNCS.PHASECHK.TRANS64.TRYWAIT P0, [R0+URZ+0xd0], R3 ;  /* 0x0000d003000075a7 */ /* 0x0022a400080011ff */
[----:B--2---:R-:W-:Y:S05]  /*3180*/  @!P0 NANOSLEEP.SYNCS 0x989680 ;  /* 0x009896800000895d */ /* 0x004fea0003900000 */
[----:B------:R-:W2:Y:S02]  /*3190*/  @!P0 SYNCS.PHASECHK.TRANS64 P0, [R0+URZ+0xd0], R3 ;  /* 0x0000d003000085a7 */ /* 0x000ea400080010ff */
[----:B--2---:R-:W-:Y:S05]  /*31a0*/  @P0 EXIT ;  /* 0x000000000000094d */ /* 0x004fea0003800000 */
[----:B------:R-:W-:Y:S05]  /*31b0*/  BRA `(.L_x_58) ;  /* 0xfffffffc00ec7947 */ /* 0x000fea000383ffff */
.L_x_51:
[----:B------:R-:W-:Y:S05]  /*31c0*/  BRA.U UP4, `(.L_x_59) ;  /* 0x0000001504487547 */ /* 0x000fea000b800000 */
[----:B------:R-:W-:Y:S01]  /*31d0*/  UMOV UR6, 0x40 ;  /* 0x0000004000067882 */ /* 0x000fe20000000000 */
[----:B------:R-:W-:Y:S01]  /*31e0*/  NOP ;  /* 0x0000000000007918 */ /* 0x000fe20000000000 */
[----:B------:R-:W-:Y:S01]  /*31f0*/  ULEA UR6, UR37, UR6, 0x18 ;  /* 0x0000000625067291 */ /* 0x000fe2000f8ec0ff */
[----:B------:R-:W-:Y:S02]  /*3200*/  UMOV UR7, 0x400 ;  /* 0x0000040000077882 */ /* 0x000fe40000000000 */
[----:B------:R-:W-:-:S06]  /*3210*/  ULEA UR37, UR37, UR7, 0x18 ;  /* 0x0000000725257291 */ /* 0x000fcc000f8ec0ff */
[----:B------:R-:W1:Y:S02]  /*3220*/  LDS.U8 R2, [UR6+0x1c] ;  /* 0x00001c06ff027984 */ /* 0x000e640008000000 */
[----:B-1----:R-:W-:-:S13]  /*3230*/  ISETP.NE.AND P0, PT, R2, RZ, PT ;  /* 0x000000ff0200720c */ /* 0x002fda0003f05270 */
[----:B------:R-:W-:Y:S05]  /*3240*/  @P0 BRA `(.L_x_60) ;  /* 0x0000000400080947 */ /* 0x000fea0003800000 */
[----:B------:R-:W-:Y:S02]  /*3250*/  UISETP.NE.U32.AND UP0, UPT, UR5, 0x1, UPT ;  /* 0x000000010500788c */ /* 0x000fe4000bf05070 */
[----:B------:R-:W-:-:S07]  /*3260*/  UIADD3 UR8, UPT, UPT, UR6, 0x8, URZ ;  /* 0x0000000806087890 */ /* 0x000fce000fffe0ff */
[----:B------:R-:W-:Y:S05]  /*3270*/  BRA.U !UP0, `(.L_x_61) ;  /* 0x00000001089c7547 */ /* 0x000fea000b800000 */
[----:B------:R-:W-:Y:S01]  /*3280*/  ELECT P0, URZ, PT ;  /* 0x0000000000ff782f */ /* 0x000fe20003800000 */
[----:B------:R-:W-:-:S12]  /*3290*/  BSSY B0, `(.L_x_61) ;  /* 0x0000025000007945 */ /* 0x000fd80003800000 */
[----:B------:R-:W-:Y:S05]  /*32a0*/  @!P0 BRA `(.L_x_62) ;  /* 0x00000000008c8947 */ /* 0x000fea0003800000 */
[----:B------:R-:W-:-:S05]  /*32b0*/  UMOV UR7, 0x10 ;  /* 0x0000001000077882 */ /* 0x000fca0000000000 */
[----:B------:R-:W-:Y:S04]  /*32c0*/  DEPBAR.LE SB1, 0x36 ;  /* 0x00009d800000791a */ /* 0x000fe80000000000 */
[----:B------:R-:W1:Y:S02]  /*32d0*/  UTCATOMSWS.2CTA.FIND_AND_SET.ALIGN UP1, UR7, UR7 ;  /* 0x00000007000775e3 */ /* 0x000e640008220800 */
[----:B-1----:R-:W-:Y:S01]  /*32e0*/  MOV R11, UR7 ;  /* 0x00000007000b7c02 */ /* 0x002fe20008000f00 */
[----:B------:R-:W-:Y:S06]  /*32f0*/  BRA.U UP1, `(.L_x_63) ;  /* 0x0000000101187547 */ /* 0x000fec000b800000 */
.L_x_64:
[----:B------:R-:W-:Y:S05]  /*3300*/  NANOSLEEP 0x64 ;  /* 0x000000640000795d */ /* 0x000fea0003800000 */
[----:B------:R-:W-:-:S05]  /*3310*/  UMOV UR7, 0x10 ;  /* 0x0000001000077882 */ /* 0x000fca0000000000 */
[----:B------:R-:W-:Y:S04]  /*3320*/  DEPBAR.LE SB1, 0x36 ;  /* 0x00009d800000791a */ /* 0x000fe80000000000 */
[----:B------:R-:W1:Y:S02]  /*3330*/  UTCATOMSWS.2CTA.FIND_AND_SET.ALIGN UP1, UR7, UR7 ;  /* 0x00000007000775e3 */ /* 0x000e640008220800 */
[----:B-1----:R-:W-:Y:S01]  /*3340*/  MOV R11, UR7 ;  /* 0x00000007000b7c02 */ /* 0x002fe20008000f00 */
[----:B------:R-:W-:Y:S05]  /*3350*/  BRA.U !UP1, `(.L_x_64) ;  /* 0xfffffffd09e87547 */ /* 0x000fea000b83ffff */
.L_x_63:
[----:B------:R-:W1:Y:S01]  /*3360*/  LDS R5, [UR6+0x10] ;  /* 0x00001006ff057984 */ /* 0x000e620008000800 */
[----:B------:R-:W-:Y:S01]  /*3370*/  IMAD.U32 R3, RZ, RZ, UR37 ;  /* 0x00000025ff037e24 */ /* 0x000fe2000f8e00ff */
[----:B------:R-:W-:-:S03]  /*3380*/  MOV R2, UR4 ;  /* 0x0000000400027c02 */ /* 0x000fc60008000f00 */
[----:B------:R-:W-:Y:S01]  /*3390*/  VIADD R3, R3, 0x170 ;  /* 0x0000017003037836 */ /* 0x000fe20000000000 */
[----:B-1----:R-:W-:-:S04]  /*33a0*/  SHF.L.U32 R5, R5, 0x1f, RZ ;  /* 0x0000001f05057819 */ /* 0x002fc800000006ff */
[----:B------:R-:W1:Y:S02]  /*33b0*/  SYNCS.PHASECHK.TRANS64.TRYWAIT P0, [UR6+0x8], R5 ;  /* 0x00000805ff0075a7 */ /* 0x000e640008001106 */
[----:B-1----:R-:W-:Y:S05]  /*33c0*/  @P0 BRA `(.L_x_65) ;  /* 0x0000000000080947 */ /* 0x002fea0003800000 */
[----:B------:R-:W1:Y:S02]  /*33d0*/  SYNCS.PHASECHK.TRANS64.TRYWAIT P0, [UR6+0x8], R5 ;  /* 0x00000805ff0075a7 */ /* 0x000e640008001106 */
[----:B-1----:R-:W-:Y:S05]  /*33e0*/  @!P0 BRA `(.L_x_66) ;  /* 0x0000004c00588947 */ /* 0x002fea0003800000 */
.L_x_65:
[----:B-1----:R-:W-:Y:S01]  /*33f0*/  HFMA2 R4, -RZ, RZ, 0, 5.9604644775390625e-08 ;  /* 0x00000001ff047431 */ /* 0x002fe200000001ff */
[----:B------:R-:W-:Y:S01]  /*3400*/  UPRMT UR7, UR4, 0x654, UR8 ;  /* 0x0000065404077896 */ /* 0x000fe20008000008 */
[----:B------:R-:W-:Y:S01]  /*3410*/  IMAD.MOV.U32 R6, RZ, RZ, 0xffff ;  /* 0x0000ffffff067424 */ /* 0x000fe200078e00ff */
[----:B------:R-:W-:Y:S01]  /*3420*/  PRMT R2, R2, 0x654, R3 ;  /* 0x0000065402027816 */ /* 0x000fe20000000003 */
[----:B------:R-:W-:Y:S02]  /*3430*/  IMAD.MOV.U32 R5, RZ, RZ, 0x4 ;  /* 0x00000004ff057424 */ /* 0x000fe400078e00ff */
[----:B------:R-:W-:Y:S01]  /*3440*/  IMAD.SHL.U32 R9, R11, 0x20, RZ ;  /* 0x000000200b097824 */ /* 0x000fe200078e00ff */
[----:B------:R-:W-:Y:S02]  /*3450*/  MOV R3, UR7 ;  /* 0x0000000700037c02 */ /* 0x000fe40008000f00 */
[-C--:B------:R-:W-:Y:S01]  /*3460*/  SHF.L.U32 R7, R6, R11.reuse, RZ ;  /* 0x0000000b06077219 */ /* 0x080fe200000006ff */
[----:B------:R1:W-:Y:S01]  /*3470*/  SYNCS.ARRIVE.TRANS64.RED RZ, [UR7], R5 ;  /* 0x00000005ffff79a7 */ /* 0x0003e20008000407 */
[----:B------:R-:W-:Y:S01]  /*3480*/  SHF.L.U32 R6, R4, R11, RZ ;  /* 0x0000000b04067219 */ /* 0x000fe200000006ff */
[----:B------:R1:W-:Y:S04]  /*3490*/  STS [UR37+0x170], R9 ;  /* 0x00017009ff007988 */ /* 0x0003e80008000825 */
[----:B------:R1:W-:Y:S04]  /*34a0*/  STAS [R2.64], R11 ;  /* 0x0000000b02007dbd */ /* 0x0003e8000c0008ff */
[----:B------:R1:W-:Y:S04]  /*34b0*/  ATOMS.OR RZ, [UR6+0x14], R7 ;  /* 0x00001407ffff798c */ /* 0x0003e8000b000006 */
[----:B------:R1:W-:Y:S04]  /*34c0*/  ATOMS.OR RZ, [UR6+0x18], R6 ;  /* 0x00001806ffff798c */ /* 0x0003e8000b000006 */
[----:B------:R1:W-:Y:S02]  /*34d0*/  ATOMS.XOR RZ, [UR6+0x10], R4 ;  /* 0x00001004ffff798c */ /* 0x0003e4000b800006 */
.L_x_62:
[----:B------:R-:W-:Y:S05]  /*34e0*/  BSYNC B0 ;  /* 0x0000000000007941 */ /* 0x000fea0003800000 */
.L_x_61:
[----:B------:R-:W-:Y:S05]  /*34f0*/  BRA.U UP0, `(.L_x_67) ;  /* 0x00000001006c7547 */ /* 0x000fea000b800000 */
[----:B------:R-:W-:-:S03]  /*3500*/  UMOV UR7, 0xffffffff ;  /* 0xffffffff00077882 */ /* 0x000fc60000000000 */
[----:B------:R-:W-:Y:S05]  /*3510*/  BRA.DIV UR7, `(.L_x_68) ;  /* 0x0000004e07247947 */ /* 0x000fea000b800000 */
[----:B------:R-:W-:-:S13]  /*3520*/  ELECT P6, URZ, PT ;  /* 0x0000000000ff782f */ /* 0x000fda00038c0000 */
.L_x_162:
[----:B------:R-:W-:Y:S05]  /*3530*/  @!P6 BRA `(.L_x_67) ;  /* 0x00000000005ce947 */ /* 0x000fea0003800000 */
[----:B-1----:R-:W1:Y:S02]  /*3540*/  LDS R3, [UR6+0x10] ;  /* 0x00001006ff037984 */ /* 0x002e640008000800 */
[----:B-1----:R-:W-:-:S04]  /*3550*/  SHF.L.U32 R3, R3, 0x1f, RZ ;  /* 0x0000001f03037819 */ /* 0x002fc800000006ff */
[----:B------:R-:W1:Y:S02]  /*3560*/  SYNCS.PHASECHK.TRANS64.TRYWAIT P0, [UR6+0x8], R3 ;  /* 0x00000803ff0075a7 */ /* 0x000e640008001106 */
[----:B-1----:R-:W-:Y:S05]  /*3570*/  @P0 BRA `(.L_x_69) ;  /* 0x0000000000080947 */ /* 0x002fea0003800000 */
[----:B------:R-:W1:Y:S02]  /*3580*/  SYNCS.PHASECHK.TRANS64.TRYWAIT P0, [UR6+0x8], R3 ;  /* 0x00000803ff0075a7 */ /* 0x000e640008001106 */
[----:B-1----:R-:W-:Y:S05]  /*3590*/  @!P0 BRA `(.L_x_70) ;  /* 0x0000004c00248947 */ /* 0x002fea0003800000 */
.L_x_69:
[----:B------:R-:W2:Y:S01]  /*35a0*/  LDS R5, [UR37+0x170] ;  /* 0x00017025ff057984 */ /* 0x000ea20008000800 */
[----:B-1----:R-:W-:Y:S02]  /*35b0*/  HFMA2 R2, -RZ, RZ, 0, 5.9604644775390625e-08 ;  /* 0x00000001ff027431 */ /* 0x002fe400000001ff */
[----:B------:R-:W-:Y:S01]  /*35c0*/  IMAD.MOV.U32 R3, RZ, RZ, 0xffff ;  /* 0x0000ffffff037424 */ /* 0x000fe200078e00ff */
[----:B------:R-:W-:Y:S01]  /*35d0*/  UPRMT UR7, UR4, 0x654, UR8 ;  /* 0x0000065404077896 */ /* 0x000fe20008000008 */
[----:B--2---:R-:W-:-:S03]  /*35e0*/  IMAD.SHL.U32 R4, R5, 0x20, RZ ;  /* 0x0000002005047824 */ /* 0x004fc600078e00ff */
[-C--:B------:R-:W-:Y:S02]  /*35f0*/  SHF.L.U32 R3, R3, R5.reuse, RZ ;  /* 0x0000000503037219 */ /* 0x080fe400000006ff */
[----:B------:R-:W-:Y:S01]  /*3600*/  SHF.L.U32 R5, R2, R5, RZ ;  /* 0x0000000502057219 */ /* 0x000fe200000006ff */
[----:B------:R2:W-:Y:S04]  /*3610*/  STS [UR37+0x170], R4 ;  /* 0x00017004ff007988 */ /* 0x0005e80008000825 */
[----:B------:R2:W-:Y:S04]  /*3620*/  ATOMS.OR RZ, [UR6+0x14], R3 ;  /* 0x00001403ffff798c */ /* 0x0005e8000b000006 */
[----:B------:R2:W-:Y:S01]  /*3630*/  ATOMS.OR RZ, [UR6+0x18], R5 ;  /* 0x00001805ffff798c */ /* 0x0005e2000b000006 */
[----:B------:R-:W-:Y:S03]  /*3640*/  SYNCS.ARRIVE.TRANS64.RED.A1T0 RZ, [UR7], RZ ;  /* 0x000000ffffff79a7 */ /* 0x000fe60008100407 */
[----:B------:R2:W-:Y:S01]  /*3650*/  ATOMS.XOR RZ, [UR6+0x10], R2 ;  /* 0x00001002ffff798c */ /* 0x0005e2000b800006 */
[----:B------:R-:W-:Y:S05]  /*3660*/  BRA `(.L_x_67) ;  /* 0x0000000000107947 */ /* 0x000fea0003800000 */
.L_x_60:
[----:B------:R-:W-:-:S05]  /*3670*/  MOV R2, 0xffffffff ;  /* 0xffffffff00027802 */ /* 0x000fca0000000f00 */
[----:B------:R1:W-:Y:S02]  /*3680*/  STS [UR37+0x170], R2 ;  /* 0x00017002ff007988 */ /* 0x0003e40008000825 */
[----:B-1----:R-:W-:Y:S02]  /*3690*/  MOV R2, 0x36b0 ;  /* 0x000036b000027802 */ /* 0x002fe40000000f00 */
[----:B-----5:R-:W-:Y:S05]  /*36a0*/  CALL.REL.NOINC `($__internal_1_$__cuda_sm10x_tcgen05_guardrail_trap_phase_invalid_during_alloc) ;  /* 0x0000005000847944 */ /* 0x020fea0003c00000 */
.L_x_67:
[----:B------:R-:W-:Y:S05]  /*36b0*/  WARPSYNC.ALL ;  /* 0x0000000000007948 */ /* 0x000fea0003800000 */
[----:B------:R-:W3:Y:S01]  /*36c0*/  S2UR UR7, SR_CgaCtaId ;  /* 0x00000000000779c3 */ /* 0x000ee20000008800 */
[----:B------:R-:W-:Y:S01]  /*36d0*/  UMOV UR6, 0x400 ;  /* 0x0000040000067882 */ /* 0x000fe20000000000 */
[----:B------:R-:W-:-:S06]  /*36e0*/  NOP ;  /* 0x0000000000007918 */ /* 0x000fcc0000000000 */
[----:B------:R-:W-:Y:S06]  /*36f0*/  BAR.ARV 0x6, 0xa0 ;  /* 0x0182800000007b1d */ /* 0x000fec0000002000 */
[----:B------:R-:W4:Y:S01]  /*3700*/  LDCU UR8, c[0x0][0x38c] ;  /* 0x00007180ff0877ac */ /* 0x000f220008000800 */
[----:B------:R-:W-:Y:S01]  /*3710*/  LOP3.LUT R0, R0, 0xffff, RZ, 0xc0, !PT ;  /* 0x0000ffff00007812 */ /* 0x000fe200078ec0ff */
[----:B-1----:R-:W-:Y:S01]  /*3720*/  IMAD.MOV.U32 R9, RZ, RZ, 0x1 ;  /* 0x00000001ff097424 */ /* 0x002fe200078e00ff */
[----:B------:R-:W-:Y:S01]  /*3730*/  LOP3.LUT R8, R8, 0xffff, RZ, 0xc0, !PT ;  /* 0x0000ffff08087812 */ /* 0x000fe200078ec0ff */
[----:B------:R-:W-:Y:S01]  /*3740*/  UMOV UR19, URZ ;  /* 0x000000ff00137c82 */ /* 0x000fe20008000000 */
[----:B------:R-:W-:Y:S01]  /*3750*/  R2UR UR10, R0 ;  /* 0x00000000000a72ca */ /* 0x000fe200000e0000 */
[----:B------:R-:W-:Y:S01]  /*3760*/  UMOV UR18, URZ ;  /* 0x000000ff00127c82 */ /* 0x000fe20008000000 */
[----:B------:R-:W-:Y:S01]  /*3770*/  R2UR UR11, R8 ;  /* 0x00000000080b72ca */ /* 0x000fe200000e0000 */
[----:B------:R-:W-:Y:S01]  /*3780*/  IMAD.MOV.U32 R8, RZ, RZ, RZ ;  /* 0x000000ffff087224 */ /* 0x000fe200078e00ff */
[----:B------:R-:W-:Y:S01]  /*3790*/  UMOV UR17, URZ ;  /* 0x000000ff00117c82 */ /* 0x000fe20008000000 */
[----:B---3--:R-:W-:-:S02]  /*37a0*/  ULEA UR7, UR7, UR6, 0x18 ;  /* 0x0000000607077291 */ /* 0x008fc4000f8ec0ff */
[----:B------:R-:W-:Y:S02]  /*37b0*/  UISETP.NE.AND UP2, UPT, UR5, URZ, UPT ;  /* 0x000000ff0500728c */ /* 0x000fe4000bf45270 */
[----:B------:R-:W-:Y:S02]  /*37c0*/  UIADD3 UR12, UPT, UPT, UR7, 0x3300, URZ ;  /* 0x00003300070c7890 */ /* 0x000fe4000fffe0ff */
[----:B------:R-:W-:Y:S02]  /*37d0*/  UIADD3 UR13, UPT, UPT, UR7, 0x23300, URZ ;  /* 0x00023300070d7890 */ /* 0x000fe4000fffe0ff */
[----:B----4-:R-:W-:Y:S01]  /*37e0*/  UIADD3 UR8, UPT, UPT, UR8, 0x7f, URZ ;  /* 0x0000007f08087890 */ /* 0x010fe2000fffe0ff */
[----:B--2---:R-:W1:Y:S01]  /*37f0*/  LDS R2, [UR7+0x170] ;  /* 0x00017007ff027984 */ /* 0x004e620008000800 */
[----:B------:R-:W-:Y:S02]  /*3800*/  USHF.R.U32.HI UR12, URZ, 0x4, UR12 ;  /* 0x00000004ff0c7899 */ /* 0x000fe4000801160c */
[----:B------:R-:W-:-:S02]  /*3810*/  USHF.R.S32.HI UR6, URZ, 0x1f, UR8 ;  /* 0x0000001fff067899 */ /* 0x000fc40008011408 */
[----:B------:R-:W-:Y:S02]  /*3820*/  USHF.R.U32.HI UR13, URZ, 0x4, UR13 ;  /* 0x00000004ff0d7899 */ /* 0x000fe4000801160d */
[----:B------:R-:W-:Y:S02]  /*3830*/  ULEA.HI UR6, UR6, UR8, URZ, 0x7 ;  /* 0x0000000806067291 */ /* 0x000fe4000f8f38ff */
[----:B------:R-:W-:Y:S02]  /*3840*/  ULOP3.LUT UR12, UR12, 0x3fff, URZ, 0xc0, !UPT ;  /* 0x00003fff0c0c7892 */ /* 0x000fe4000f8ec0ff */
[----:B------:R-:W-:Y:S02]  /*3850*/  USHF.R.S32.HI UR6, URZ, 0x7, UR6 ;  /* 0x00000007ff067899 */ /* 0x000fe40008011406 */
[----:B------:R-:W-:Y:S02]  /*3860*/  ULOP3.LUT UR13, UR13, 0x3fff, URZ, 0xc0, !UPT ;  /* 0x00003fff0d0d7892 */ /* 0x000fe4000f8ec0ff */
[----:B------:R-:W-:Y:S01]  /*3870*/  UISETP.LT.AND UP0, UPT, UR6, 0x1, UPT ;  /* 0x000000010600788c */ /* 0x000fe2000bf01270 */
[----:B------:R-:W-:Y:S01]  /*3880*/  UMOV UR36, 0x0 ;  /* 0x0000000000247882 */ /* 0x000fe20000000000 */
        /* <DEDUP_REMOVED lines=9> */
[----:B------:R-:W-:-:S02]  /*3920*/  ULOP3.LUT UR12, UR12, 0x10000, URZ, 0xfc, !UPT ;  /* 0x000100000c0c7892 */ /* 0x000fc4000f8efcff */
[----:B------:R-:W-:Y:S02]  /*3930*/  ULOP3.LUT UR13, UR13, 0x10000, URZ, 0xfc, !UPT ;  /* 0x000100000d0d7892 */ /* 0x000fe4000f8efcff */
[----:B------:R-:W-:Y:S01]  /*3940*/  USEL UR20, UR6, 0x1, !UP0 ;  /* 0x0000000106147887 */ /* 0x000fe2000c000000 */
[----:B------:R-:W-:Y:S01]  /*3950*/  UMOV UR26, 0x0 ;  /* 0x00000000001a7882 */ /* 0x000fe20000000000 */
[----:B------:R-:W-:Y:S01]  /*3960*/  UMOV UR27, 0x8100010 ;  /* 0x08100010001b7882 */ /* 0x000fe20000000000 */
[----:B------:R-:W-:Y:S01]  /*3970*/  UMOV UR24, 0x0 ;  /* 0x0000000000187882 */ /* 0x000fe20000000000 */
[----:B------:R-:W-:Y:S01]  /*3980*/  UMOV UR25, 0x8100010 ;  /* 0x0810001000197882 */ /* 0x000fe20000000000 */
[----:B------:R-:W-:Y:S01]  /*3990*/  UMOV UR22, 0x0 ;  /* 0x0000000000167882 */ /* 0x000fe20000000000 */
[----:B------:R-:W-:Y:S01]  /*39a0*/  UMOV UR23, 0x8100010 ;  /* 0x0810001000177882 */ /* 0x000fe20000000000 */
[----:B-1----:R-:W-:Y:S02]  /*39b0*/  R2UR UR21, R2 ;  /* 0x00000000021572ca */ /* 0x002fe400000e0000 */
[----:B------:R-:W-:-:S13]  /*39c0*/  CS2R R2, SRZ ;  /* 0x0000000000027805 */ /* 0x000fda000001ff00 */
.L_x_78:
[C---:B------:R-:W-:Y:S02]  /*39d0*/  LEA R0, R8.reuse, UR7, 0x3 ;  /* 0x0000000708007c11 */ /* 0x040fe4000f8e18ff */
[----:B------:R-:W-:Y:S02]  /*39e0*/  SHF.L.U32 R5, R3, 0x1f, RZ ;  /* 0x0000001f03057819 */ /* 0x000fe400000006ff */
[----:B------:R-:W-:Y:S02]  /*39f0*/  LEA R4, R8, UR7, 0x4 ;  /* 0x0000000708047c11 */ /* 0x000fe4000f8e20ff */
[----:B------:R-:W1:Y:S02]  /*3a00*/  SYNCS.PHASECHK.TRANS64.TRYWAIT P0, [R0+URZ+0xc0], R5 ;  /* 0x0000c005000075a7 */ /* 0x000e6400080011ff */
[----:B-1-3--:R-:W-:Y:S05]  /*3a10*/  @!P0 BRA `(.L_x_71) ;  /* 0x00000048001c8947 */ /* 0x00afea0003800000 */
.L_x_163:
[----:B-1----:R-:W1:Y:S01]  /*3a20*/  LDS.128 R4, [R4+0x150] ;  /* 0x0001500004047984 */ /* 0x002e620000000c00 */
[----:B------:R-:W-:Y:S02]  /*3a30*/  VIADD R0, R0, 0xd0 ;  /* 0x000000d000007836 */ /* 0x000fe40000000000 */
[----:B------:R-:W-:Y:S01]  /*3a40*/  VIADD R8, R8, 0x1 ;  /* 0x0000000108087836 */ /* 0x000fe20000000000 */
[----:B------:R-:W-:Y:S01]  /*3a50*/  @!PT LDS RZ, [RZ] ;  /* 0x00000000fffff984 */ /* 0x000fe20000000800 */
[----:B------:R-:W-:Y:S01]  /*3a60*/  @!PT LDS RZ, [RZ] ;  /* 0x00000000fffff984 */ /* 0x000fe20000000800 */
[----:B------:R-:W-:Y:S01]  /*3a70*/  @!PT LDS RZ, [RZ] ;  /* 0x00000000fffff984 */ /* 0x000fe20000000800 */
[----:B------:R-:W-:Y:S01]  /*3a80*/  @!PT LDS RZ, [RZ] ;  /* 0x00000000fffff984 */ /* 0x000fe20000000800 */
[----:B------:R2:W-:Y:S06]  /*3a90*/  MEMBAR.ALL.CTA ;  /* 0x0000000000007992 */ /* 0x0005ec0000008000 */
[----:B--2---:R-:W2:Y:S01]  /*3aa0*/  FENCE.VIEW.ASYNC.S ;  /* 0x00000000000073c6 */ /* 0x004ea20000000000 */
[----:B------:R-:W-:-:S04]  /*3ab0*/  PRMT R0, RZ, 0x654, R0 ;  /* 0x00000654ff007816 */ /* 0x000fc80000000000 */
[----:B--2---:R2:W-:Y:S01]  /*3ac0*/  SYNCS.ARRIVE.TRANS64.RED.A1T0 RZ, [R0+URZ], RZ ;  /* 0x000000ff00ff79a7 */ /* 0x0045e200081004ff */
[----:B-1----:R-:W-:Y:S01]  /*3ad0*/  LOP3.LUT P1, RZ, R6, 0x1, RZ, 0xc0, !PT ;  /* 0x0000000106ff7812 */ /* 0x002fe2000782c0ff */
[----:B--2---:R-:W-:-:S12]  /*3ae0*/  BRA.U UP2, `(.L_x_72) ;  /* 0x0000000502587547 */ /* 0x004fd8000b800000 */
[----:B------:R-:W1:Y:S01]  /*3af0*/  LDCU UR8, c[0x0][0x38c] ;  /* 0x00007180ff0877ac */ /* 0x000e620008000800 */
[----:B------:R-:W-:Y:S02]  /*3b00*/  PLOP3.LUT P2, PT, PT, PT, PT, 0x80, 0x8 ;  /* 0x000000000008781c */ /* 0x000fe40003f4f070 */
[----:B------:R-:W-:Y:S01]  /*3b10*/  SHF.L.U32 R5, R9, 0x1f, RZ ;  /* 0x0000001f09057819 */ /* 0x000fe200000006ff */
[----:B-1----:R-:W-:Y:S02]  /*3b20*/  UISETP.GE.AND UP0, UPT, UR8, 0x1, UPT ;  /* 0x000000010800788c */ /* 0x002fe4000bf06270 */
[----:B------:R-:W-:-:S04]  /*3b30*/  ULEA UR8, UR19, UR7, 0x3 ;  /* 0x0000000713087291 */ /* 0x000fc8000f8e18ff */
[----:B------:R-:W-:-:S05]  /*3b40*/  PLOP3.LUT P0, PT, PT, PT, UP0, 0x80, 0x8 ;  /* 0x000000000008781c */ /* 0x000fca0003f0f008 */
[----:B------:R-:W-:-:S08]  /*3b50*/  @UP0 ULEA UR9, UR18, UR7, 0x3 ;  /* 0x0000000712090291 */ /* 0x000fd0000f8e18ff */
[----:B------:R-:W-:-:S04]  /*3b60*/  @P0 SHF.L.U32 R0, R2, 0x1f, RZ ;  /* 0x0000001f02000819 */ /* 0x000fc800000006ff */
[----:B------:R1:W2:Y:S01]  /*3b70*/  @P0 SYNCS.PHASECHK.TRANS64.TRYWAIT P2, [UR9], R0 ;  /* 0x00000000ff0005a7 */ /* 0x0002a20008041109 */
[----:B------:R-:W-:Y:S01]  /*3b80*/  ULEA UR9, UR19, UR21, 0x5 ;  /* 0x0000001513097291 */ /* 0x000fe2000f8e28ff */
[----:B------:R-:W3:Y:S02]  /*3b90*/  SYNCS.PHASECHK.TRANS64.TRYWAIT P0, [UR8+0x100], R5 ;  /* 0x00010005ff0075a7 */ /* 0x000ee40008001108 */
[----:B-123--:R-:W-:Y:S09]  /*3ba0*/  @!P0 BRA `(.L_x_73) ;  /* 0x0000004400cc8947 */ /* 0x00eff20003800000 */
.L_x_165:
[----:B------:R-:W-:Y:S01]  /*3bb0*/  UMOV UR16, UR17 ;  /* 0x0000001100107c82 */ /* 0x000fe20008000000 */
[----:B------:R-:W-:Y:S05]  /*3bc0*/  BRA.U !UP0, `(.L_x_74) ;  /* 0x0000000508107547 */ /* 0x000fea000b800000 */
[----:B------:R-:W-:Y:S02]  /*3bd0*/  UIADD3 UR16, UPT, UPT, UR20, UR17, URZ ;  /* 0x0000001114107290 */ /* 0x000fe4000fffe0ff */
[----:B------:R-:W-:Y:S01]  /*3be0*/  UPLOP3.LUT UP3, UPT, UPT, UPT, UPT, 0x40, 0x4 ;  /* 0x000000000004789c */ /* 0x000fe20003f6e870 */
[----:B------:R-:W-:Y:S01]  /*3bf0*/  UMOV UR15, UR6 ;  /* 0x00000006000f7c82 */ /* 0x000fe20008000000 */
[----:B------:R-:W-:-:S09]  /*3c00*/  UMOV UR58, UR18 ;  /* 0x00000012003a7c82 */ /* 0x000fd20008000000 */
.L_x_77:
[----:B--2---:R-:W-:Y:S01]  /*3c10*/  ULEA UR14, UR58, UR7, 0x3 ;  /* 0x000000073a0e7291 */ /* 0x004fe2000f8e18ff */
[----:B---3--:R-:W-:Y:S11]  /*3c20*/  @P2 BRA `(.L_x_75) ;  /* 0x00000000000c2947 */ /* 0x008ff60003800000 */
[----:B-1----:R-:W-:Y:S04]  /*3c30*/  SHF.L.U32 R5, R2, 0x1f, RZ ;  /* 0x0000001f02057819 */ /* 0x002fe800000006ff */
[----:B------:R-:W1:Y:S02]  /*3c40*/  SYNCS.PHASECHK.TRANS64.TRYWAIT P0, [UR14], R5 ;  /* 0x00000005ff0075a7 */ /* 0x000e64000800110e */
[----:B-1----:R-:W-:Y:S05]  /*3c50*/  @!P0 BRA `(.L_x_76) ;  /* 0x0000004400b88947 */ /* 0x002fea0003800000 */
.L_x_75:
[----:B------:R-:W-:Y:S01]  /*3c60*/  UISETP.NE.AND UP0, UPT, UR15, 0x1, UPT ;  /* 0x000000010f00788c */ /* 0x000fe2000bf05270 */
[----:B------:R-:W-:Y:S01]  /*3c70*/  PLOP3.LUT P2, PT, PT, PT, PT, 0x80, 0x8 ;  /* 0x000000000008781c */ /* 0x000fe20003f4f070 */
[----:B------:R-:W-:Y:S02]  /*3c80*/  UIADD3 UR18, UPT, UPT, UR58, 0x1, URZ ;  /* 0x000000013a127890 */ /* 0x000fe4000fffe0ff */
[----:B------:R-:W-:Y:S02]  /*3c90*/  ULEA UR68, UR58, UR13, 0x9 ;  /* 0x0000000d3a447291 */ /* 0x000fe4000f8e48ff */
[----:B------:R-:W-:Y:S01]  /*3ca0*/  UISETP.NE.AND UP1, UPT, UR18, 0x8, UPT ;  /* 0x000000081200788c */ /* 0x000fe2000bf25270 */
[----:B------:R-:W-:Y:S01]  /*3cb0*/  PLOP3.LUT P0, PT, PT, PT, UP0, 0x80, 0x8 ;  /* 0x000000000008781c */ /* 0x000fe20003f0f008 */
[----:B------:R-:W-:Y:S02]  /*3cc0*/  ULEA UR66, UR58, UR12, 0xa ;  /* 0x0000000c3a427291 */ /* 0x000fe4000f8e50ff */
[----:B------:R-:W-:Y:S02]  /*3cd0*/  USEL UR39, URZ, 0x1, UP1 ;  /* 0x00000001ff277887 */ /* 0x000fe40008800000 */
[----:B------:R-:W-:Y:S02]  /*3ce0*/  USEL UR18, UR18, URZ, UP1 ;  /* 0x000000ff12127287 */ /* 0x000fe40008800000 */
[----:B------:R-:W-:Y:S02]  /*3cf0*/  UIADD3 UR64, UPT, UPT, UR68, 0x2, URZ ;  /* 0x0000000244407890 */ /* 0x000fe4000fffe0ff */
[----:B------:R-:W-:Y:S01]  /*3d00*/  @UP0 ULEA UR38, UR18, UR7, 0x3 ;  /* 0x0000000712260291 */ /* 0x000fe2000f8e18ff */
[----:B------:R-:W-:Y:S01]  /*3d10*/  LOP3.LUT R2, R2, UR39, RZ, 0x3c, !PT ;  /* 0x0000002702027c12 */ /* 0x000fe2000f8e3cff */
[----:B------:R-:W-:Y:S02]  /*3d20*/  UIADD3 UR62, UPT, UPT, UR66, 0x2, URZ ;  /* 0x00000002423e7890 */ /* 0x000fe4000fffe0ff */
[----:B------:R-:W-:Y:S01]  /*3d30*/  UIADD3 UR60, UPT, UPT, UR68, 0x4, URZ ;  /* 0x00000004443c7890 */ /* 0x000fe2000fffe0ff */
[----:B-1----:R-:W-:Y:S01]  /*3d40*/  @P0 SHF.L.U32 R0, R2, 0x1f, RZ ;  /* 0x0000001f02000819 */ /* 0x002fe200000006ff */
[----:B------:R-:W-:Y:S02]  /*3d50*/  UIADD3 UR58, UPT, UPT, UR66, 0x4, URZ ;  /* 0x00000004423a7890 */ /* 0x000fe4000fffe0ff */
[----:B------:R-:W-:Y:S01]  /*3d60*/  UIADD3 UR56, UPT, UPT, UR68, 0x6, URZ ;  /* 0x0000000644387890 */ /* 0x000fe2000fffe0ff */
[----:B------:R2:W3:Y:S01]  /*3d70*/  @P0 SYNCS.PHASECHK.TRANS64.TRYWAIT P2, [UR38], R0 ;  /* 0x00000000ff0005a7 */ /* 0x0004e20008041126 */
[----:B------:R-:W-:Y:S02]  /*3d80*/  UIADD3 UR54, UPT, UPT, UR66, 0x6, URZ ;  /* 0x0000000642367890 */ /* 0x000fe4000fffe0ff */
        /* <DEDUP_REMOVED lines=10> */
[----:B------:R-:W-:Y:S02]  /*3e30*/  UIADD3 UR15, UPT, UPT, UR15, -0x1, URZ ;  /* 0xffffffff0f0f7890 */ /* 0x000fe4000fffe0ff */
[----:B------:R-:W-:Y:S01]  /*3e40*/  UISETP.NE.AND UP0, UPT, UR17, UR16, UPT ;  /* 0x000000101100728c */ /* 0x000fe2000bf05270 */
[----:B------:R-:W-:Y:S01]  /*3e50*/  UMOV UR69, 0x40004040 ;  /* 0x4000404000457882 */ /* 0x000fe20000000000 */
[----:B------:R-:W-:Y:S01]  /*3e60*/  UMOV UR67, 0x40004040 ;  /* 0x4000404000437882 */ /* 0x000fe20000000000 */
[----:B------:R-:W-:Y:S01]  /*3e70*/  UMOV UR65, 0x40004040 ;  /* 0x4000404000417882 */ /* 0x000fe20000000000 */
[----:B------:R-:W-:Y:S01]  /*3e80*/  UTCHMMA.2CTA gdesc[UR66], gdesc[UR68], tmem[UR9], tmem[UR36], idesc[UR37], UP3 ;  /* 0x00ff2444420075ea */ /* 0x000fe20009a00009 */
[----:B------:R-:W-:Y:S01]  /*3e90*/  UPLOP3.LUT UP3, UPT, UPT, UPT, UPT, 0x80, 0x8 ;  /* 0x000000000008789c */ /* 0x000fe20003f6f070 */
[----:B------:R-:W-:Y:S01]  /*3ea0*/  UMOV UR63, 0x40004040 ;  /* 0x40004040003f7882 */ /* 0x000fe20000000000 */
[----:B------:R-:W-:Y:S01]  /*3eb0*/  UMOV UR61, 0x40004040 ;  /* 0x40004040003d7882 */ /* 0x000fe20000000000 */
[----:B------:R-:W-:Y:S01]  /*3ec0*/  UTCHMMA.2CTA gdesc[UR62], gdesc[UR64], tmem[UR9], tmem[UR34], idesc[UR35], UPT ;  /* 0x00ff22403e0075ea */ /* 0x000fe2000ba00009 */
[----:B------:R-:W-:Y:S01]  /*3ed0*/  UMOV UR59, 0x40004040 ;  /* 0x40004040003b7882 */ /* 0x000fe20000000000 */
[----:B------:R-:W-:Y:S01]  /*3ee0*/  UMOV UR57, 0x40004040 ;  /* 0x4000404000397882 */ /* 0x000fe20000000000 */
[----:B------:R1:W-:Y:S01]  /*3ef0*/  UTCHMMA.2CTA gdesc[UR58], gdesc[UR60], tmem[UR9], tmem[UR32], idesc[UR33], UPT ;  /* 0x00ff203c3a0075ea */ /* 0x0003e2000ba00009 */
        /* <DEDUP_REMOVED lines=11> */
[----:B------:R-:W-:Y:S01]  /*3fb0*/  UMOV UR39, 0x40004040 ;  /* 0x4000404000277882 */ /* 0x000fe20000000000 */
[----:B------:R2:W-:Y:S01]  /*3fc0*/  UTCHMMA.2CTA gdesc[UR42], gdesc[UR44], tmem[UR9], tmem[UR24], idesc[UR25], UPT ;  /* 0x00ff182c2a0075ea */ /* 0x0005e2000ba00009 */
[----:B------:R2:W-:Y:S01]  /*3fd0*/  UTCHMMA.2CTA gdesc[UR38], gdesc[UR40], tmem[UR9], tmem[UR22], idesc[UR23], UPT ;  /* 0x00ff1628260075ea */ /* 0x0005e2000ba00009 */
[----:B------:R2:W-:Y:S01]  /*3fe0*/  UTCBAR.2CTA.MULTICAST [UR14], URZ, UR11 ;  /* 0x000000ff0e0073e9 */ /* 0x0005e2000820080b */
[----:B-1----:R-:W-:Y:S01]  /*3ff0*/  UMOV UR58, UR18 ;  /* 0x00000012003a7c82 */ /* 0x002fe20008000000 */
[----:B------:R-:W-:Y:S05]  /*4000*/  BRA.U UP0, `(.L_x_77) ;  /* 0xfffffffd00007547 */ /* 0x000fea000b83ffff */
.L_x_74:
[----:B------:R-:W-:Y:S01]  /*4010*/  UIADD3 UR8, UPT, UPT, UR8, 0xe0, URZ ;  /* 0x000000e008087890 */ /* 0x000fe2000fffe0ff */
[----:B------:R-:W-:-:S08]  /*4020*/  UMOV UR17, UR16 ;  /* 0x0000001000117c82 */ /* 0x000fd00008000000 */
[----:B------:R4:W-:Y:S01]  /*4030*/  UTCBAR.2CTA.MULTICAST [UR8], URZ, UR10 ;  /* 0x000000ff080073e9 */ /* 0x0009e2000820080a */
[----:B------:R-:W-:Y:S02]  /*4040*/  NOP ;  /* 0x0000000000007918 */ /* 0x000fe40000000000 */
.L_x_72:
[----:B------:R-:W-:Y:S01]  /*4050*/  UIADD3 UR19, UPT, UPT, UR19, 0x1, URZ ;  /* 0x0000000113137890 */ /* 0x000fe2000fffe0ff */
[----:B------:R-:W-:-:S03]  /*4060*/  ISETP.NE.AND P0, PT, R8, 0x2, PT ;  /* 0x000000020800780c */ /* 0x000fc60003f05270 */
[----:B------:R-:W-:Y:S01]  /*4070*/  UISETP.NE.AND UP0, UPT, UR19, 0x4, UPT ;  /* 0x000000041300788c */ /* 0x000fe2000bf05270 */
[----:B-12---:R-:W-:Y:S02]  /*4080*/  SEL R0, RZ, 0x1, P0 ;  /* 0x00000001ff007807 */ /* 0x006fe40000000000 */
[----:B------:R-:W-:Y:S01]  /*4090*/  SEL R8, R8, RZ, P0 ;  /* 0x000000ff08087207 */ /* 0x000fe20000000000 */
[----:B----4-:R-:W-:Y:S01]  /*40a0*/  USEL UR8, URZ, 0x1, UP0 ;  /* 0x00000001ff087887 */ /* 0x010fe20008000000 */
[----:B------:R-:W-:Y:S01]  /*40b0*/  LOP3.LUT R3, R3, R0, RZ, 0x3c, !PT ;  /* 0x0000000003037212 */ /* 0x000fe200078e3cff */
[----:B------:R-:W-:-:S04]  /*40c0*/  USEL UR19, UR19, URZ, UP0 ;  /* 0x000000ff13137287 */ /* 0x000fc80008000000 */
[----:B------:R-:W-:Y:S01]  /*40d0*/  LOP3.LUT R9, R9, UR8, RZ, 0x3c, !PT ;  /* 0x0000000809097c12 */ /* 0x000fe2000f8e3cff */
[----:B------:R-:W-:Y:S07]  /*40e0*/  @P1 BRA `(.L_x_78) ;  /* 0xfffffff800381947 */ /* 0x000fee000383ffff */
[----:B------:R-:W1:Y:S01]  /*40f0*/  S2UR UR6, SR_CgaCtaId ;  /* 0x00000000000679c3 */ /* 0x000e620000008800 */
[----:B------:R-:W-:Y:S01]  /*4100*/  ELECT P0, URZ, PT ;  /* 0x0000000000ff782f */ /* 0x000fe20003800000 */
[----:B------:R-:W-:Y:S01]  /*4110*/  HFMA2 R0, -RZ, RZ, 0, 5.9604644775390625e-08 ;  /* 0x00000001ff007431 */ /* 0x000fe200000001ff */
[----:B------:R-:W-:-:S05]  /*4120*/  UMOV UR8, 0x40 ;  /* 0x0000004000087882 */ /* 0x000fca0000000000 */
[----:B------:R-:W-:Y:S01]  /*4130*/  UVIRTCOUNT.DEALLOC.SMPOOL 0x80 ;  /* 0x000000800000784c */ /* 0x000fe20000000000 */
[----:B------:R-:W-:Y:S02]  /*4140*/  UISETP.NE.AND UP0, UPT, UR5, URZ, UPT ;  /* 0x000000ff0500728c */ /* 0x000fe4000bf05270 */
[----:B-1----:R-:W-:-:S09]  /*4150*/  ULEA UR6, UR6, UR8, 0x18 ;  /* 0x0000000806067291 */ /* 0x002fd2000f8ec0ff */
[----:B------:R1:W-:Y:S01]  /*4160*/  @P0 STS.U8 [UR6+0x1c], R0 ;  /* 0x00001c00ff000988 */ /* 0x0003e20008000006 */
[----:B------:R-:W-:Y:S05]  /*4170*/  BRA.U UP0, `(.L_x_79) ;  /* 0x0000000100a07547 */ /* 0x000fea000b800000 */
[----:B------:R-:W-:Y:S01]  /*4180*/  UIADD3 UR5, UPT, UPT, UR7, 0x100, URZ ;  /* 0x0000010007057890 */ /* 0x000fe2000fffe0ff */
[----:B------:R-:W-:-:S03]  /*4190*/  SHF.L.U32 R3, R9, 0x1f, RZ ;  /* 0x0000001f09037819 */ /* 0x000fc600000006ff */
[----:B------:R-:W-:-:S09]  /*41a0*/  ULEA UR8, UR19, UR5, 0x3 ;  /* 0x0000000513087291 */ /* 0x000fd2000f8e18ff */
[----:B------:R-:W2:Y:S02]  /*41b0*/  SYNCS.PHASECHK.TRANS64.TRYWAIT P0, [UR8], R3 ;  /* 0x00000003ff0075a7 */ /* 0x000ea40008001108 */
[----:B--2---:R-:W-:Y:S05]  /*41c0*/  @!P0 BRA `(.L_x_80) ;  /* 0x0000004000748947 */ /* 0x004fea0003800000 */
.L_x_168:
        /* <DEDUP_REMOVED lines=9> */
.L_x_170:
        /* <DEDUP_REMOVED lines=9> */
.L_x_172:
[----:B------:R-:W-:-:S04]  /*42f0*/  UIADD3 UR9, UPT, UPT, UR9, 0x1, URZ ;  /* 0x0000000109097890 */ /* 0x000fc8000fffe0ff */
[----:B------:R-:W-:-:S04]  /*4300*/  UISETP.NE.AND UP1, UPT, UR9, 0x4, UPT ;  /* 0x000000040900788c */ /* 0x000fc8000bf25270 */
[----:B------:R-:W-:Y:S02]  /*4310*/  USEL UR8, URZ, 0x1, UP1 ;  /* 0x00000001ff087887 */ /* 0x000fe40008800000 */
[----:B------:R-:W-:-:S04]  /*4320*/  USEL UR9, UR9, URZ, UP1 ;  /* 0x000000ff09097287 */ /* 0x000fc80008800000 */
[----:B------:R-:W-:Y:S01]  /*4330*/  ULEA UR9, UR9, UR5, 0x3 ;  /* 0x0000000509097291 */ /* 0x000fe2000f8e18ff */
[----:B-1----:R-:W-:-:S04]  /*4340*/  LOP3.LUT R3, R2, UR8, RZ, 0x3c, !PT ;  /* 0x0000000802037c12 */ /* 0x002fc8000f8e3cff */
[----:B------:R-:W-:Y:S01]  /*4350*/  SHF.L.U32 R3, R3, 0x1f, RZ ;  /* 0x0000001f03037819 */ /* 0x000fe200000006ff */
[----:B------:R-:W-:-:S04]  /*4360*/  IMAD.U32 R0, RZ, RZ, UR9 ;  /* 0x00000009ff007e24 */ /* 0x000fc8000f8e00ff */
[----:B------:R1:W2:Y:S03]  /*4370*/  SYNCS.PHASECHK.TRANS64.TRYWAIT P0, [R0+URZ], R3 ;  /* 0x00000003000075a7 */ /* 0x0002a600080011ff */
[----:B--2---:R-:W-:Y:S05]  /*4380*/  @!P0 NANOSLEEP.SYNCS 0x989680 ;  /* 0x009896800000895d */ /* 0x004fea0003900000 */
[----:B------:R-:W2:Y:S02]  /*4390*/  @!P0 SYNCS.PHASECHK.TRANS64 P0, [R0+URZ], R3 ;  /* 0x00000003000085a7 */ /* 0x000ea400080010ff */
[----:B--2---:R-:W-:Y:S05]  /*43a0*/  @P0 BRA `(.L_x_83) ;  /* 0x0000000000200947 */ /* 0x004fea0003800000 */
.L_x_84:
[----:B--2---:R2:W4:Y:S02]  /*43b0*/  SYNCS.PHASECHK.TRANS64.TRYWAIT P0, [R0+URZ], R3 ;  /* 0x00000003000075a7 */ /* 0x00452400080011ff */
[----:B----4-:R-:W-:Y:S05]  /*43c0*/  @!P0 NANOSLEEP.SYNCS 0x989680 ;  /* 0x009896800000895d */ /* 0x010fea0003900000 */
[----:B------:R-:W4:Y:S02]  /*43d0*/  @!P0 SYNCS.PHASECHK.TRANS64 P0, [R0+URZ], R3 ;  /* 0x00000003000085a7 */ /* 0x000f2400080010ff */
[----:B----4-:R-:W-:Y:S05]  /*43e0*/  @!P0 BRA `(.L_x_84) ;  /* 0xfffffffc00f08947 */ /* 0x010fea000383ffff */
[----:B------:R-:W-:Y:S05]  /*43f0*/  BRA `(.L_x_83) ;  /* 0x00000000000c7947 */ /* 0x000fea0003800000 */
.L_x_79:
[----:B------:R-:W-:-:S04]  /*4400*/  UIADD3 UR5, UPT, UPT, UR7, 0x140, URZ ;  /* 0x0000014007057890 */ /* 0x000fc8000fffe0ff */
[----:B------:R-:W-:-:S09]  /*4410*/  UPRMT UR5, UR4, 0x654, UR5 ;  /* 0x0000065404057896 */ /* 0x000fd20008000005 */
[----:B------:R-:W-:Y:S03]  /*4420*/  SYNCS.ARRIVE.TRANS64.RED.A1T0 RZ, [UR5], RZ ;  /* 0x000000ffffff79a7 */ /* 0x000fe60008100405 */
.L_x_83:
[----:B-12---:R-:W-:Y:S01]  /*4430*/  SHF.L.U32 R3, RZ, 0x1f, RZ ;  /* 0x0000001fff037819 */ /* 0x006fe200000006ff */
[----:B------:R-:W-:Y:S01]  /*4440*/  UIADD3 UR5, UPT, UPT, UR7, 0x140, URZ ;  /* 0x0000014007057890 */ /* 0x000fe2000fffe0ff */
[----:B------:R-:W-:Y:S02]  /*4450*/  PLOP3.LUT P0, PT, PT, PT, UP0, 0x80, 0x8 ;  /* 0x000000000008781c */ /* 0x000fe40003f0f008 */
[----:B------:R-:W1:Y:S02]  /*4460*/  SYNCS.PHASECHK.TRANS64.TRYWAIT P1, [UR7+0x140], R3 ;  /* 0x00014003ff0075a7 */ /* 0x000e640008021107 */
[----:B-1----:R-:W-:Y:S09]  /*4470*/  @!P1 BRA `(.L_x_85) ;  /* 0x0000004000109947 */ /* 0x002ff20003800000 */
.L_x_174:
[----:B------:R-:W-:Y:S01]  /*4480*/  @!UP0 UPRMT UR5, UR4, 0x654, UR5 ;  /* 0x0000065404058896 */ /* 0x000fe20008000005 */
[----:B------:R-:W-:Y:S02]  /*4490*/  UMOV UR8, 0xffff ;  /* 0x0000ffff00087882 */ /* 0x000fe40000000000 */
[----:B------:R-:W-:-:S06]  /*44a0*/  UMOV UR4, 0x1 ;  /* 0x0000000100047882 */ /* 0x000fcc0000000000 */
[----:B------:R-:W-:Y:S01]  /*44b0*/  @!P0 SYNCS.ARRIVE.TRANS64.RED.A1T0 RZ, [UR5], RZ ;  /* 0x000000ffffff89a7 */ /* 0x000fe20008100405 */
[----:B------:R-:W-:Y:S01]  /*44c0*/  NOP ;  /* 0x0000000000007918 */ /* 0x000fe20000000000 */
[----:B-1----:R-:W1:Y:S01]  /*44d0*/  LDS R0, [UR6+0x14] ;  /* 0x00001406ff007984 */ /* 0x002e620008000800 */
[----:B------:R-:W-:-:S04]  /*44e0*/  ULOP3.LUT UR5, UR21, 0xffff, URZ, 0xc0, !UPT ;  /* 0x0000ffff15057892 */ /* 0x000fc8000f8ec0ff */
[----:B------:R-:W-:-:S04]  /*44f0*/  USHF.R.U32.HI UR5, URZ, 0x5, UR5 ;  /* 0x00000005ff057899 */ /* 0x000fc80008011605 */
[----:B------:R-:W-:Y:S02]  /*4500*/  USHF.L.U32 UR8, UR8, UR5, URZ ;  /* 0x0000000508087299 */ /* 0x000fe400080006ff */
[----:B------:R-:W-:-:S04]  /*4510*/  USHF.L.U32 UR4, UR4, UR5, URZ ;  /* 0x0000000504047299 */ /* 0x000fc800080006ff */
[----:B-1----:R-:W-:-:S04]  /*4520*/  LOP3.LUT R0, R0, UR8, RZ, 0xc0, !PT ;  /* 0x0000000800007c12 */ /* 0x002fc8000f8ec0ff */
[----:B------:R-:W-:-:S13]  /*4530*/  ISETP.NE.AND P0, PT, R0, UR8, PT ;  /* 0x0000000800007c0c */ /* 0x000fda000bf05270 */
[----:B------:R-:W-:Y:S05]  /*4540*/  @P0 BRA `(.L_x_86) ;  /* 0x0000000000580947 */ /* 0x000fea0003800000 */
[----:B------:R-:W1:Y:S02]  /*4550*/  LDS R0, [UR6+0x18] ;  /* 0x00001806ff007984 */ /* 0x000e640008000800 */
[----:B-1----:R-:W-:-:S04]  /*4560*/  LOP3.LUT R0, R0, UR4, RZ, 0xc0, !PT ;  /* 0x0000000400007c12 */ /* 0x002fc8000f8ec0ff */
[----:B------:R-:W-:-:S13]  /*4570*/  ISETP.NE.AND P0, PT, R0, UR4, PT ;  /* 0x0000000400007c0c */ /* 0x000fda000bf05270 */
[----:B------:R-:W-:Y:S05]  /*4580*/  @P0 BRA `(.L_x_87) ;  /* 0x00000000003c0947 */ /* 0x000fea0003800000 */
[----:B------:R-:W1:Y:S01]  /*4590*/  S2R R2, SR_LANEID ;  /* 0x0000000000027919 */ /* 0x000e620000000000 */
[----:B------:R-:W-:Y:S01]  /*45a0*/  ULOP3.LUT UR8, URZ, UR8, URZ, 0x33, !UPT ;  /* 0x00000008ff087292 */ /* 0x000fe2000f8e33ff */
[----:B------:R-:W-:Y:S01]  /*45b0*/  LOP3.LUT R4, RZ, UR4, RZ, 0x33, !PT ;  /* 0x00000004ff047c12 */ /* 0x000fe2000f8e33ff */
[----:B------:R-:W-:Y:S02]  /*45c0*/  VOTEU.ANY UR7, UPT, PT ;  /* 0x0000000000077886 */ /* 0x000fe400038e0100 */
[----:B------:R-:W-:Y:S01]  /*45d0*/  UFLO.U32 UR7, UR7 ;  /* 0x00000007000772bd */ /* 0x000fe200080e0000 */
[----:B------:R-:W2:Y:S01]  /*45e0*/  REDUX UR4, R4 ;  /* 0x00000000040473c4 */ /* 0x000ea20000000000 */
[----:B------:R-:W-:-:S06]  /*45f0*/  IMAD.U32 R0, RZ, RZ, UR8 ;  /* 0x00000008ff007e24 */ /* 0x000fcc000f8e00ff */
[----:B------:R4:W-:Y:S01]  /*4600*/  UTCATOMSWS.AND URZ, UR8 ;  /* 0x0000000800ff79e3 */ /* 0x0009e20008000000 */
[----:B------:R-:W3:Y:S01]  /*4610*/  REDUX UR5, R0 ;  /* 0x00000000000573c4 */ /* 0x000ee20000000000 */
[----:B-1----:R-:W-:Y:S01]  /*4620*/  ISETP.EQ.U32.AND P0, PT, R2, UR7, PT ;  /* 0x0000000702007c0c */ /* 0x002fe2000bf02070 */
[----:B--2---:R-:W-:Y:S01]  /*4630*/  IMAD.U32 R2, RZ, RZ, UR4 ;  /* 0x00000004ff027e24 */ /* 0x004fe2000f8e00ff */
[----:B---3--:R-:W-:-:S11]  /*4640*/  MOV R3, UR5 ;  /* 0x0000000500037c02 */ /* 0x008fd60008000f00 */
[----:B------:R4:W-:Y:S04]  /*4650*/  @P0 ATOMS.AND RZ, [UR6+0x14], R3 ;  /* 0x00001403ffff098c */ /* 0x0009e8000a800006 */
[----:B------:R4:W-:Y:S01]  /*4660*/  @P0 ATOMS.AND RZ, [UR6+0x18], R2 ;  /* 0x00001802ffff098c */ /* 0x0009e2000a800006 */
[----:B------:R-:W-:Y:S05]  /*4670*/  BRA `(.L_x_88) ;  /* 0x0000000000147947 */ /* 0x000fea0003800000 */
.L_x_87:
[----:B------:R-:W-:Y:S02]  /*4680*/  MOV R2, 0x46a0 ;  /* 0x000046a000027802 */ /* 0x000fe40000000f00 */
[----:B---3-5:R-:W-:Y:S05]  /*4690*/  CALL.REL.NOINC `($__internal_0_$__cuda_sm10x_tcgen05_guardrail_trap_col_being_dealloced_not_returned_by_alloc) ;  /* 0x00000040007c7944 */ /* 0x028fea0003c00000 */
[----:B------:R-:W-:Y:S05]  /*46a0*/  BRA `(.L_x_88) ;  /* 0x0000000000087947 */ /* 0x000fea0003800000 */
.L_x_86:
[----:B------:R-:W-:Y:S02]  /*46b0*/  MOV R2, 0x46d0 ;  /* 0x000046d000027802 */ /* 0x000fe40000000f00 */
[----:B---3-5:R-:W-:Y:S05]  /*46c0*/  CALL.REL.NOINC `($__internal_2_$__cuda_sm10x_tcgen05_guardrail_trap_unallocated_columns_being_dealloced) ;  /* 0x0000004000887944 */ /* 0x028fea0003c00000 */
.L_x_88:
[----:B------:R-:W-:Y:S01]  /*46d0*/  NOP ;  /* 0x0000000000007918 */ /* 0x000fe20000000000 */
[----:B----4-:R-:W-:Y:S05]  /*46e0*/  EXIT ;  /* 0x000000000000794d */ /* 0x010fea0003800000 */
.L_x_59:
[----:B------:R-:W-:-:S09]  /*46f0*/  UISETP.NE.OR UP5, UPT, UR10, 0x3, !UP5 ;  /* 0x000000030a00788c */ /* 0x000fd2000efa5670 */
[----:B------:R-:W-:Y:S05]  /*4700*/  BRA.U UP5, `(.L_x_89) ;  /* 0x0000000d05e87547 */ /* 0x000fea000b800000 */
[----:B------:R-:W1:Y:S01]  /*4710*/  LDC R0, c[0x0][0xb30] ;  /* 0x0002cc00ff007b82 */ /* 0x000e620000000800 */
[----:B------:R-:W2:Y:S01]  /*4720*/  LDCU.64 UR8, c[0x0][0x888] ;  /* 0x00011100ff0877ac */ /* 0x000ea20008000a00 */
[----:B------:R-:W-:Y:S02]  /*4730*/  HFMA2 R25, -RZ, RZ, 0, 0 ;  /* 0x00000000ff197431 */ /* 0x000fe400000001ff */
[----:B------:R-:W-:Y:S01]  /*4740*/  IMAD.MOV.U32 R34, RZ, RZ, 0x1 ;  /* 0x00000001ff227424 */ /* 0x000fe200078e00ff */
[----:B------:R-:W-:Y:S01]  /*4750*/  MOV R23, 0x1000 ;  /* 0x0000100000177802 */ /* 0x000fe20000000f00 */
[----:B------:R-:W3:Y:S01]  /*4760*/  LDCU.64 UR4, c[0x0][0x890] ;  /* 0x00011200ff0477ac */ /* 0x000ee20008000a00 */
[----:B------:R-:W-:Y:S01]  /*4770*/  IMAD.MOV.U32 R27, RZ, RZ, RZ ;  /* 0x000000ffff1b7224 */ /* 0x000fe200078e00ff */
[----:B------:R-:W4:Y:S01]  /*4780*/  LDC R19, c[0x0][0x370] ;  /* 0x0000dc00ff137b82 */ /* 0x000f220000000800 */
[----:B------:R-:W-:Y:S01]  /*4790*/  UMOV UR6, 0x400 ;  /* 0x0000040000067882 */ /* 0x000fe20000000000 */
[----:B------:R-:W-:-:S02]  /*47a0*/  UPLOP3.LUT UP1, UPT, UPT, UPT, UPT, 0x40, 0x4 ;  /* 0x000000000004789c */ /* 0x000fc40003f2e870 */
[----:B------:R-:W-:Y:S01]  /*47b0*/  ULEA UR6, UR37, UR6, 0x18 ;  /* 0x0000000625067291 */ /* 0x000fe2000f8ec0ff */
[----:B------:R-:W-:-:S03]  /*47c0*/  UMOV UR13, URZ ;  /* 0x000000ff000d7c82 */ /* 0x000fc60008000000 */
[----:B------:R-:W4:Y:S01]  /*47d0*/  LDC R2, c[0x0][0xb0c] ;  /* 0x0002c300ff027b82 */ /* 0x000f220000000800 */
[----:B--2---:R-:W-:Y:S02]  /*47e0*/  UISETP.NE.U32.AND UP4, UPT, UR8, URZ, UPT ;  /* 0x000000ff0800728c */ /* 0x004fe4000bf85070 */
[----:B---3--:R-:W-:-:S05]  /*47f0*/  UISETP.NE.U32.AND UP5, UPT, UR4, URZ, UPT ;  /* 0x000000ff0400728c */ /* 0x008fca000bfa5070 */
[----:B------:R-:W2:Y:S01]  /*4800*/  LDC R18, c[0x0][0xb20] ;  /* 0x0002c800ff127b82 */ /* 0x000ea20000000800 */
[----:B-1----:R-:W-:Y:S01]  /*4810*/  ISETP.NE.AND P1, PT, R0, 0x1, PT ;  /* 0x000000010000780c */ /* 0x002fe20003f25270 */
[----:B------:R-:W-:Y:S02]  /*4820*/  UISETP.NE.AND.EX UP4, UPT, UR9, URZ, UPT, UP4 ;  /* 0x000000ff0900728c */ /* 0x000fe4000bf85340 */
[----:B------:R-:W-:-:S04]  /*4830*/  UISETP.NE.AND.EX UP5, UPT, UR5, URZ, UPT, UP5 ;  /* 0x000000ff0500728c */ /* 0x000fc8000bfa5350 */
[----:B-----5:R-:W1:Y:S08]  /*4840*/  LDC.64 R32, c[0x0][0x348] ;  /* 0x0000d200ff207b82 */ /* 0x020e700000000a00 */
[----:B------:R-:W3:Y:S08]  /*4850*/  LDC.64 R16, c[0x0][0xb10] ;  /* 0x0002c400ff107b82 */ /* 0x000ef00000000a00 */
[----:B------:R-:W1:Y:S08]  /*4860*/  LDC.64 R6, c[0x0][0xb18] ;  /* 0x0002c600ff067b82 */ /* 0x000e700000000a00 */
[----:B------:R-:W1:Y:S08]  /*4870*/  LDC.64 R4, c[0x0][0xb28] ;  /* 0x0002ca00ff047b82 */ /* 0x000e700000000a00 */
[----:B--2-4-:R-:W1:Y:S02]  /*4880*/  LDC R22, c[0x0][0x374] ;  /* 0x0000dd00ff167b82 */ /* 0x014e640000000800 */
.L_x_98:
[----:B------:R-:W-:Y:S02]  /*4890*/  LEA R0, R27, UR6, 0x3 ;  /* 0x000000061b007c11 */ /* 0x000fe4000f8e18ff */
[----:B------:R-:W-:Y:S02]  /*48a0*/  SHF.L.U32 R3, R25, 0x1f, RZ ;  /* 0x0000001f19037819 */ /* 0x000fe400000006ff */
[----:B------:R-:W-:Y:S02]  /*48b0*/  LEA R28, R27, UR6, 0x4 ;  /* 0x000000061b1c7c11 */ /* 0x000fe4000f8e20ff */
[----:B--2---:R-:W2:Y:S02]  /*48c0*/  SYNCS.PHASECHK.TRANS64.TRYWAIT P0, [R0+URZ+0xc0], R3 ;  /* 0x0000c003000075a7 */ /* 0x004ea400080011ff */
[----:B--2---:R-:W-:Y:S05]  /*48d0*/  @!P0 BRA `(.L_x_90) ;  /* 0x0000003c00108947 */ /* 0x004fea0003800000 */
.L_x_175:
[----:B------:R-:W-:Y:S01]  /*48e0*/  ISETP.GE.AND P0, PT, R26, 0x1, PT ;  /* 0x000000011a00780c */ /* 0x000fe20003f06270 */
[----:B------:R-:W4:Y:S01]  /*48f0*/  LDS.128 R28, [R28+0x150] ;  /* 0x000150001c1c7984 */ /* 0x000f220000000c00 */
[----:B--2---:R-:W-:Y:S01]  /*4900*/  VIADD R0, R0, 0xd0 ;  /* 0x000000d000007836 */ /* 0x004fe20000000000 */
[----:B------:R-:W-:Y:S01]  /*4910*/  @!PT LDS RZ, [RZ] ;  /* 0x00000000fffff984 */ /* 0x000fe20000000800 */
[----:B------:R-:W-:Y:S01]  /*4920*/  @!PT LDS RZ, [RZ] ;  /* 0x00000000fffff984 */ /* 0x000fe20000000800 */
[----:B------:R-:W-:Y:S01]  /*4930*/  @!PT LDS RZ, [RZ] ;  /* 0x00000000fffff984 */ /* 0x000fe20000000800 */
[----:B------:R-:W-:Y:S01]  /*4940*/  @!PT LDS RZ, [RZ] ;  /* 0x00000000fffff984 */ /* 0x000fe20000000800 */
[----:B------:R2:W-:Y:S06]  /*4950*/  MEMBAR.ALL.CTA ;  /* 0x0000000000007992 */ /* 0x0005ec0000008000 */
[----:B--2---:R-:W2:Y:S01]  /*4960*/  FENCE.VIEW.ASYNC.S ;  /* 0x00000000000073c6 */ /* 0x004ea20000000000 */
[----:B------:R-:W-:Y:S04]  /*4970*/  PRMT R0, RZ, 0x654, R0 ;  /* 0x00000654ff007816 */ /* 0x000fe80000000000 */
[----:B--2---:R2:W-:Y:S01]  /*4980*/  SYNCS.ARRIVE.TRANS64.RED.A1T0 RZ, [R0+URZ], RZ ;  /* 0x000000ff00ff79a7 */ /* 0x0045e200081004ff */
[----:B----4-:R-:W-:Y:S11]  /*4990*/  LOP3.LUT P3, RZ, R30, 0x1, RZ, 0xc0, !PT ;  /* 0x000000011eff7812 */ /* 0x010ff6000786c0ff */
[----:B------:R-:W-:Y:S02]  /*49a0*/  @!UPT UIADD3 URZ, UPT, UPT, URZ, URZ, URZ ;  /* 0x000000fffffff290 */ /* 0x000fe4000fffe0ff */
[----:B------:R-:W-:Y:S02]  /*49b0*/  @P3 MOV R13, R28 ;  /* 0x0000001c000d3202 */ /* 0x000fe40000000f00 */
[----:B------:R-:W-:Y:S01]  /*49c0*/  @P3 LOP3.LUT R8, R29, 0xffff, RZ, 0xc0, !PT ;  /* 0x0000ffff1d083812 */ /* 0x000fe200078ec0ff */
[----:B--2---:R-:W-:Y:S06]  /*49d0*/  @!P0 BRA `(.L_x_91) ;  /* 0x0000000000a48947 */ /* 0x004fec0003800000 */
[----:B-1----:R-:W-:Y:S01]  /*49e0*/  IMAD.HI.U32 R37, R22, R7, RZ ;  /* 0x0000000716257227 */ /* 0x002fe200078e00ff */
[----:B------:R-:W-:Y:S02]  /*49f0*/  ISETP.NE.AND P0, PT, R6, 0x1, PT ;  /* 0x000000010600780c */ /* 0x000fe40003f05270 */
[----:B------:R-:W-:Y:S01]  /*4a00*/  ISETP.NE.AND P2, PT, R26, 0x1, PT ;  /* 0x000000011a00780c */ /* 0x000fe20003f45270 */
[----:B---3--:R-:W-:Y:S01]  /*4a10*/  IMAD.HI.U32 R36, R19, R16, RZ ;  /* 0x0000001013247227 */ /* 0x008fe200078e00ff */
[----:B------:R-:W-:Y:S02]  /*4a20*/  SHF.R.U32.HI R37, RZ, R18, R37 ;  /* 0x00000012ff257219 */ /* 0x000fe40000011625 */
[----:B------:R-:W-:Y:S01]  /*4a30*/  ISETP.NE.AND P4, PT, R2, 0x1, PT ;  /* 0x000000010200780c */ /* 0x000fe20003f85270 */
[----:B------:R-:W-:Y:S01]  /*4a40*/  IMAD.HI.U32 R38, R13, R16, RZ ;  /* 0x000000100d267227 */ /* 0x000fe200078e00ff */
[----:B------:R-:W-:Y:S02]  /*4a50*/  SHF.R.U32.HI R36, RZ, R17, R36 ;  /* 0x00000011ff247219 */ /* 0x000fe40000011624 */
[----:B------:R-:W-:Y:S01]  /*4a60*/  SEL R3, R22, R37, !P0 ;  /* 0x0000002516037207 */ /* 0x000fe20004000000 */
[C---:B------:R-:W-:Y:S01]  /*4a70*/  IMAD.HI.U32 R37, R8.reuse, R7, RZ ;  /* 0x0000000708257227 */ /* 0x040fe200078e00ff */
[----:B------:R-:W-:Y:S02]  /*4a80*/  SEL R11, R19, R36, !P4 ;  /* 0x00000024130b7207 */ /* 0x000fe40006000000 */
[----:B------:R-:W-:Y:S01]  /*4a90*/  SHF.R.U32.HI R38, RZ, R17, R38 ;  /* 0x00000011ff267219 */ /* 0x000fe20000011626 */
[----:B------:R-:W-:Y:S01]  /*4aa0*/  IMAD.HI.U32 R40, R3, R4, RZ ;  /* 0x0000000403287227 */ /* 0x000fe200078e00ff */
[----:B------:R-:W-:Y:S03]  /*4ab0*/  SHF.R.U32.HI R37, RZ, R18, R37 ;  /* 0x00000012ff257219 */ /* 0x000fe60000011625 */
[----:B------:R-:W-:Y:S01]  /*4ac0*/  IMAD.HI.U32 R36, R11, R4, RZ ;  /* 0x000000040b247227 */ /* 0x000fe200078e00ff */
[----:B------:R-:W-:Y:S02]  /*4ad0*/  @P2 SHF.R.U32.HI R3, RZ, R5, R40 ;  /* 0x00000005ff032219 */ /* 0x000fe40000011628 */
[----:B------:R-:W-:Y:S02]  /*4ae0*/  SEL R9, R8, R37, !P0 ;  /* 0x0000002508097207 */ /* 0x000fe40004000000 */
[----:B------:R-:W-:Y:S01]  /*4af0*/  @P2 SHF.R.U32.HI R11, RZ, R5, R36 ;  /* 0x00000005ff0b2219 */ /* 0x000fe20000011624 */
[C---:B------:R-:W-:Y:S01]  /*4b00*/  IMAD R10, R26.reuse, R3, RZ ;  /* 0x000000031a0a7224 */ /* 0x040fe200078e02ff */
[----:B------:R-:W-:Y:S01]  /*4b10*/  SEL R3, R13, R38, !P4 ;  /* 0x000000260d037207 */ /* 0x000fe20006000000 */
[C---:B------:R-:W-:Y:S03]  /*4b20*/  IMAD.HI.U32 R14, R9.reuse, R4, RZ ;  /* 0x00000004090e7227 */ /* 0x040fe600078e00ff */
[----:B------:R-:W-:Y:S01]  /*4b30*/  ISETP.GE.AND P0, PT, R9, R10, PT ;  /* 0x0000000a0900720c */ /* 0x000fe20003f06270 */
[C---:B------:R-:W-:Y:S01]  /*4b40*/  IMAD R12, R26.reuse, R11, RZ ;  /* 0x0000000b1a0c7224 */ /* 0x040fe200078e02ff */
[-C--:B------:R-:W-:Y:S04]  /*4b50*/  SHF.R.U32.HI R14, RZ, R5.reuse, R14 ;  /* 0x00000005ff0e7219 */ /* 0x080fe8000001160e */
[----:B------:R-:W-:Y:S02]  /*4b60*/  ISETP.GE.OR P0, PT, R3, R12, P0 ;  /* 0x0000000c0300720c */ /* 0x000fe40000706670 */
[----:B------:R-:W-:Y:S05]  /*4b70*/  SEL R15, R9, R14, !P2 ;  /* 0x0000000e090f7207 */ /* 0x000fea0005000000 */
[----:B------:R-:W-:Y:S04]  /*4b80*/  IMAD.MOV R14, RZ, RZ, -R15 ;  /* 0x000000ffff0e7224 */ /* 0x000fe800078e0a0f */
[----:B------:R-:W-:Y:S02]  /*4b90*/  IMAD R14, R26, R14, R9 ;  /* 0x0000000e1a0e7224 */ /* 0x000fe400078e0209 */
[C---:B------:R-:W-:Y:S05]  /*4ba0*/  @!P0 IMAD.HI.U32 R10, R3.reuse, R4, RZ ;  /* 0x00000004030a8227 */ /* 0x040fea00078e00ff */
[----:B------:R-:W-:Y:S04]  /*4bb0*/  @!P0 SHF.R.U32.HI R10, RZ, R5, R10 ;  /* 0x00000005ff0a8219 */ /* 0x000fe8000001160a */
[----:B------:R-:W-:Y:S01]  /*4bc0*/  @!P0 SEL R0, R3, R10, !P2 ;  /* 0x0000000a03008207 */ /* 0x000fe20005000000 */
[----:B------:R-:W-:Y:S03]  /*4bd0*/  IMAD.MOV R10, RZ, RZ, -R3 ;  /* 0x000000ffff0a7224 */ /* 0x000fe600078e0a03 */
[----:B------:R-:W-:Y:S01]  /*4be0*/  @!P0 IADD3 R15, PT, PT, R15, -R0, RZ ;  /* 0x800000000f0f8210 */ /* 0x000fe20007ffe0ff */
[----:B------:R-:W-:Y:S01]  /*4bf0*/  @!P0 IMAD R0, R11, R14, R0 ;  /* 0x0000000e0b008224 */ /* 0x000fe200078e0200 */
[----:B------:R-:W-:Y:S01]  /*4c00*/  IADD3 R11, PT, PT, -R9, RZ, RZ ;  /* 0x000000ff090b7210 */ /* 0x000fe20007ffe1ff */
[----:B------:R-:W-:Y:S02]  /*4c10*/  IMAD R13, R2, R10, R13 ;  /* 0x0000000a020d7224 */ /* 0x000fe400078e020d */
[----:B------:R-:W-:Y:S02]  /*4c20*/  @!P0 IMAD R9, R15, R26, R3 ;  /* 0x0000001a0f098224 */ /* 0x000fe400078e0203 */
[----:B------:R-:W-:Y:S02]  /*4c30*/  @!P0 IMAD.MOV.U32 R3, RZ, RZ, R0 ;  /* 0x000000ffff038224 */ /* 0x000fe400078e0000 */
[----:B------:R-:W-:Y:S02]  /*4c40*/  IMAD R8, R6, R11, R8 ;  /* 0x0000000b06087224 */ /* 0x000fe400078e0208 */
[----:B------:R-:W-:Y:S02]  /*4c50*/  IMAD R13, R3, R2, R13 ;  /* 0x00000002030d7224 */ /* 0x000fe400078e020d */
[----:B------:R-:W-:Y:S02]  /*4c60*/  IMAD R8, R9, R6, R8 ;  /* 0x0000000609087224 */ /* 0x000fe400078e0208 */
.L_x_91:
[----:B------:R-:W-:Y:S05]  /*4c70*/  BRA.U UP1, `(.L_x_92) ;  /* 0x0000000101107547 */ /* 0x000fea000b800000 */
[----:B------:R-:W-:Y:S04]  /*4c80*/  MOV R0, UR7 ;  /* 0x0000000700007c02 */ /* 0x000fe80008000f00 */
[----:B------:R-:W-:Y:S04]  /*4c90*/  SHF.L.U32 R3, R0, 0x1f, RZ ;  /* 0x0000001f00037819 */ /* 0x000fe800000006ff */
[----:B------:R-:W2:Y:S02]  /*4ca0*/  SYNCS.PHASECHK.TRANS64.TRYWAIT P0, [UR6+0xb8], R3 ;  /* 0x0000b803ff0075a7 */ /* 0x000ea40008001106 */
[----:B--2---:R-:W-:Y:S05]  /*4cb0*/  @!P0 BRA `(.L_x_93) ;  /* 0x00000038002c8947 */ /* 0x004fea0003800000 */
.L_x_92:
[----:B------:R-:W-:Y:S02]  /*4cc0*/  R2UR UR27, R21 ;  /* 0x00000000151b72ca */ /* 0x000fe400000e0000 */
[----:B------:R-:W-:Y:S02]  /*4cd0*/  R2UR UR26, R20 ;  /* 0x00000000141a72ca */ /* 0x000fe400000e0000 */
[----:B------:R-:W-:Y:S04]  /*4ce0*/  ISETP.NE.U32.AND P2, PT, RZ, UR4, PT ;  /* 0x00000004ff007c0c */ /* 0x000fe8000bf45070 */
[----:B------:R-:W-:Y:S05]  /*4cf0*/  ISETP.NE.AND.EX P2, PT, RZ, UR5, PT, P2 ;  /* 0x00000005ff007c0c */ /* 0x000fea000bf45320 */
[----:B------:R-:W-:Y:S02]  /*4d00*/  USHF.L.U32 UR27, UR27, 0x6, URZ ;  /* 0x000000061b1b7899 */ /* 0x000fe400080006ff */
[----:B------:R-:W-:Y:S01]  /*4d10*/  USHF.L.U32 UR26, UR26, 0x6, URZ ;  /* 0x000000061a1a7899 */ /* 0x000fe200080006ff */
[----:B------:R-:W-:Y:S11]  /*4d20*/  BRA.U !UP5, `(.L_x_94) ;  /* 0x000000010d347547 */ /* 0x000ff6000b800000 */
[----:B------:R-:W-:Y:S01]  /*4d30*/  UPLOP3.LUT UP0, UPT, UPT, UPT, UP4, 0x80, 0x8 ;  /* 0x000000000008789c */ /* 0x000fe20003f0f040 */
[----:B--2---:R-:W-:Y:S02]  /*4d40*/  HFMA2 R0, -RZ, RZ, 0, 5.9604644775390625e-08 ;  /* 0x00000001ff007431 */ /* 0x004fe400000001ff */
[----:B------:R-:W-:Y:S03]  /*4d50*/  IMAD.MOV.U32 R59, RZ, RZ, 0x1 ;  /* 0x00000001ff3b7424 */ /* 0x000fe600078e00ff */
[----:B------:R-:W-:Y:S05]  /*4d60*/  PLOP3.LUT P0, PT, PT, PT, UP0, 0x80, 0x8 ;  /* 0x000000000008781c */ /* 0x000fea0003f0f008 */
[----:B------:R-:W2:Y:S01]  /*4d70*/  @UP0 LDCU.64 UR10, c[0x0][0x888] ;  /* 0x00011100ff0a07ac */ /* 0x000ea20008000a00 */
[----:B------:R-:W-:Y:S07]  /*4d80*/  @UP0 UIMAD UR8, UR36, UR4, URZ ;  /* 0x00000004240802a4 */ /* 0x000fee000f8e02ff */
[----:B------:R-:W-:Y:S01]  /*4d90*/  @!P0 PRMT R59, R0, 0x7610, R59 ;  /* 0x00007610003b8816 */ /* 0x000fe2000000003b */
[----:B--2---:R-:W-:Y:S03]  /*4da0*/  @UP0 UIMAD.WIDE UR10, UR8, 0x4, UR10 ;  /* 0x00000004080a08a5 */ /* 0x004fe6000f8e020a */
[----:B------:R-:W2:Y:S03]  /*4db0*/  @!UP0 LDCU UR8, c[0x0][0x880] ;  /* 0x00011000ff0887ac */ /* 0x000ea60008000800 */
[----:B------:R-:W-:Y:S01]  /*4dc0*/  IMAD.U32 R10, RZ, RZ, UR10 ;  /* 0x0000000aff0a7e24 */ /* 0x000fe2000f8e00ff */
[----:B------:R-:W-:Y:S05]  /*4dd0*/  MOV R11, UR11 ;  /* 0x0000000b000b7c02 */ /* 0x000fea0008000f00 */
[----:B------:R4:W5:Y:S02]  /*4de0*/  @P0 LDG.E R35, desc[UR46][R10.64] ;  /* 0x0000002e0a230981 */ /* 0x000964000c1e1900 */
[----:B--2-4-:R-:W-:Y:S07]  /*4df0*/  @!P0 IMAD.U32 R35, RZ, RZ, UR8 ;  /* 0x00000008ff238e24 */ /* 0x014fee000f8e00ff */
.L_x_94:
[----:B-----5:R-:W-:Y:S01]  /*4e00*/  @!P2 FSETP.EQ.AND P0, PT, R35, RZ, PT ;  /* 0x000000ff2300a20b */ /* 0x020fe20003f02000 */
[----:B------:R-:W-:Y:S01]  /*4e10*/  @!UPT UIADD3 URZ, UPT, UPT, URZ, URZ, URZ ;  /* 0x000000fffffff290 */ /* 0x000fe2000fffe0ff */
[----:B------:R-:W-:Y:S11]  /*4e20*/  @!P2 BRA `(.L_x_95) ;  /* 0x000000000014a947 */ /* 0x000ff60003800000 */
[----:B------:R-:W-:Y:S02]  /*4e30*/  LOP3.LUT P2, RZ, R59, 0xff, RZ, 0xc0, !PT ;  /* 0x000000ff3bff7812 */ /* 0x000fe4000784c0ff */
[----:B------:R-:W-:Y:S04]  /*4e40*/  PLOP3.LUT P0, PT, PT, PT, UP0, 0x80, 0x8 ;  /* 0x000000000008781c */ /* 0x000fe80003f0f008 */
[----:B------:R-:W-:Y:S07]  /*4e50*/  PLOP3.LUT P0, PT, P0, PT, PT, 0x8, 0x80 ;  /* 0x000000000080781c */ /* 0x000fee000070e170 */
[----:B------:R-:W-:Y:S11]  /*4e60*/  @P2 FSETP.EQ.AND P0, PT, R35, RZ, PT ;  /* 0x000000ff2300220b */ /* 0x000ff60003f02000 */
[----:B------:R-:W-:Y:S02]  /*4e70*/  @!UPT UIADD3 URZ, UPT, UPT, URZ, URZ, URZ ;  /* 0x000000fffffff290 */ /* 0x000fe4000fffe0ff */
.L_x_95:
[----:B------:R-:W-:Y:S01]  /*4e80*/  ULEA UR15, UR13, UR6, 0x3 ;  /* 0x000000060d0f7291 */ /* 0x000fe2000f8e18ff */
[----:B--2---:R-:W-:Y:S02]  /*4e90*/  SHF.L.U32 R3, R34, 0x1f, RZ ;  /* 0x0000001f22037819 */ /* 0x004fe400000006ff */
[----:B------:R-:W-:Y:S04]  /*4ea0*/  ELECT P4, URZ, PT ;  /* 0x0000000000ff782f */ /* 0x000fe80003880000 */
[----:B------:R-:W-:Y:S02]  /*4eb0*/  PLOP3.LUT P4, PT, P0, P4, PT, 0xf2, 0x2f ;  /* 0x00000000002f781c */ /* 0x000fe40000789e72 */
[----:B------:R-:W2:Y:S11]  /*4ec0*/  SYNCS.PHASECHK.TRANS64.TRYWAIT P2, [UR15+0x98], R3 ;  /* 0x00009803ff0075a7 */ /* 0x000eb6000804110f */
[----:B-1----:R-:W-:Y:S05]  /*4ed0*/  @!P4 IADD3 R20, P0, PT, R32, 0x580, RZ ;  /* 0x000005802014c810 */ /* 0x002fea0007f1e0ff */
[----:B------:R-:W-:Y:S01]  /*4ee0*/  @!P4 IMAD.X R12, RZ, RZ, R33, P0 ;  /* 0x000000ffff0cc224 */ /* 0x000fe200000e0621 */
[----:B--2---:R-:W-:Y:S07]  /*4ef0*/  @!P2 BRA `(.L_x_96) ;  /* 0x0000003400b4a947 */ /* 0x004fee0003800000 */
.L_x_178:
[----:B------:R-:W2:Y:S01]  /*4f00*/  LDC.64 R14, c[0x0][0xb10] ;  /* 0x0002c400ff0e7b82 */ /* 0x000ea20000000a00 */
[----:B------:R-:W-:Y:S01]  /*4f10*/  @!P4 R2UR UR8, R12 ;  /* 0x000000000c08c2ca */ /* 0x000fe200000e0000 */
[----:B------:R-:W-:Y:S01]  /*4f20*/  VOTEU.ALL UP3, P4 ;  /* 0x0000000000ff7886 */ /* 0x000fe20002060000 */
[----:B------:R-:W-:Y:S01]  /*4f30*/  @!P4 R2UR UR9, R20 ;  /* 0x000000001409c2ca */ /* 0x000fe200000e0000 */
[----:B------:R-:W-:Y:S01]  /*4f40*/  UIADD3 UR25, UPT, UPT, UR15, 0x80, URZ ;  /* 0x000000800f197890 */ /* 0x000fe2000fffe0ff */
[----:B------:R-:W-:Y:S03]  /*4f50*/  @P3 SHF.R.U32.HI R24, RZ, 0x10, R29 ;  /* 0x00000010ff183819 */ /* 0x000fe6000001161d */
[----:B------:R-:W4:Y:S01]  /*4f60*/  LDC.64 R10, c[0x0][0xb18] ;  /* 0x0002c600ff0a7b82 */ /* 0x000f220000000a00 */
[----:B------:R-:W-:Y:S01]  /*4f70*/  UIADD3 UR14, UPT, UPT, UR13, 0x1, URZ ;  /* 0x000000010d0e7890 */ /* 0x000fe2000fffe0ff */
[----:B------:R-:W-:Y:S01]  /*4f80*/  VIADD R27, R27, 0x1 ;  /* 0x000000011b1b7836 */ /* 0x000fe20000000000 */
[----:B------:R-:W-:Y:S01]  /*4f90*/  VOTEU.ALL UP2, P4 ;  /* 0x0000000000ff7886 */ /* 0x000fe20002040000 */
[----:B------:R-:W-:Y:S01]  /*4fa0*/  UMOV UR18, 0x0 ;  /* 0x0000000000127882 */ /* 0x000fe20000000000 */
[----:B------:R-:W-:Y:S03]  /*4fb0*/  UISETP.NE.AND UP6, UPT, UR14, 0x3, UPT ;  /* 0x000000030e00788c */ /* 0x000fe6000bfc5270 */
[----:B-1----:R-:W1:Y:S01]  /*4fc0*/  @!P1 LDC R0, c[0x0][0xb20] ;  /* 0x0002c800ff009b82 */ /* 0x002e620000000800 */
[----:B------:R-:W-:Y:S01]  /*4fd0*/  UMOV UR19, 0x10000000 ;  /* 0x1000000000137882 */ /* 0x000fe20000000000 */
[----:B------:R-:W-:Y:S01]  /*4fe0*/  IMAD.U32 R21, RZ, RZ, UR8 ;  /* 0x00000008ff157e24 */ /* 0x000fe2000f8e00ff */
[----:B------:R-:W-:Y:S05]  /*4ff0*/  @!UP3 ULEA UR8, UR13, UR6, 0xc ;  /* 0x000000060d08b291 */ /* 0x000fea000f8e60ff */
[----:B------:R-:W5:Y:S01]  /*5000*/  @!P1 LDC R3, c[0x0][0xb0c] ;  /* 0x0002c300ff039b82 */ /* 0x000f620000000800 */
[----:B------:R-:W-:Y:S01]  /*5010*/  IMAD.U32 R20, RZ, RZ, UR9 ;  /* 0x00000009ff147e24 */ /* 0x000fe2000f8e00ff */
[----:B------:R-:W-:Y:S01]  /*5020*/  UMOV UR28, UR36 ;  /* 0x00000024001c7c82 */ /* 0x000fe20008000000 */
[----:B------:R-:W-:Y:S01]  /*5030*/  @!P4 R2UR UR21, R21 ;  /* 0x000000001515c2ca */ /* 0x000fe200000e0000 */
[----:B------:R-:W-:Y:S02]  /*5040*/  @!UP3 UIADD3 UR24, UPT, UPT, UR8, 0x200, URZ ;  /* 0x000002000818b890 */ /* 0x000fe4000fffe0ff */
[----:B------:R-:W-:Y:S01]  /*5050*/  @!P4 R2UR UR20, R20 ;  /* 0x000000001414c2ca */ /* 0x000fe200000e0000 */
[----:B------:R-:W-:Y:S01]  /*5060*/  @!UP3 UIADD3 UR10, UPT, UPT, UR26, 0x20, URZ ;  /* 0x000000201a0ab890 */ /* 0x000fe2000fffe0ff */
[----:B------:R-:W-:Y:S01]  /*5070*/  @!P4 IMAD.MOV.U32 R20, RZ, RZ, 0x1000 ;  /* 0x00001000ff14c424 */ /* 0x000fe200078e00ff */
[----:B------:R-:W-:Y:S02]  /*5080*/  @!UP3 UIADD3 UR8, UPT, UPT, UR8, 0xa00, URZ ;  /* 0x00000a000808b890 */ /* 0x000fe4000fffe0ff */
[----:B------:R-:W-:Y:S01]  /*5090*/  USEL UR9, URZ, 0x1, UP6 ;  /* 0x00000001ff097887 */ /* 0x000fe2000b000000 */
[----:B------:R-:W-:Y:S01]  /*50a0*/  VOTEU.ALL UP1, P4 ;  /* 0x0000000000ff7886 */ /* 0x000fe20002020000 */
[----:B------:R-:W-:Y:S01]  /*50b0*/  UMOV UR11, UR27 ;  /* 0x0000001b000b7c82 */ /* 0x000fe20008000000 */
[----:B------:R-:W-:Y:S01]  /*50c0*/  UMOV UR12, UR36 ;  /* 0x00000024000c7c82 */ /* 0x000fe20008000000 */
[----:B------:R-:W-:Y:S02]  /*50d0*/  UPRMT UR16, UR37, 0x654, UR25 ;  /* 0x0000065425107896 */ /* 0x000fe40008000019 */
[----:B------:R-:W-:Y:S01]  /*50e0*/  LOP3.LUT R34, R34, UR9, RZ, 0x3c, !PT ;  /* 0x0000000922227c12 */ /* 0x000fe2000f8e3cff */
[----:B------:R-:W-:Y:S01]  /*50f0*/  UMOV UR9, UR25 ;  /* 0x0000001900097c82 */ /* 0x000fe20008000000 */
[----:B------:R1:W-:Y:S01]  /*5100*/  @!UP2 UTMALDG.3D [UR24], [UR20], desc[UR18] ;  /* 0x000012181400a5b4 */ /* 0x0003e20008011000 */
[----:B------:R-:W-:Y:S01]  /*5110*/  USEL UR14, UR14, URZ, UP6 ;  /* 0x000000ff0e0e7287 */ /* 0x000fe2000b000000 */
[----:B------:R-:W-:Y:S03]  /*5120*/  SHF.L.U32 R12, R34, 0x1f, RZ ;  /* 0x0000001f220c7819 */ /* 0x000fe600000006ff */
[----:B------:R-:W-:Y:S01]  /*5130*/  ULEA UR13, UR14, UR6, 0x3 ;  /* 0x000000060e0d7291 */ /* 0x000fe2000f8e18ff */
[----:B--2---:R-:W-:Y:S01]  /*5140*/  @!P1 IMAD.HI.U32 R14, R13, R14, RZ ;  /* 0x0000000e0d0e9227 */ /* 0x004fe200078e00ff */
[----:B----4-:R-:W-:Y:S01]  /*5150*/  @!P1 ISETP.NE.AND P0, PT, R10, 0x1, PT ;  /* 0x000000010a00980c */ /* 0x010fe20003f05270 */
[----:B------:R2:W-:Y:S01]  /*5160*/  @!UP1 UTMALDG.3D [UR8], [UR20], desc[UR18] ;  /* 0x00001208140095b4 */ /* 0x0005e20008011000 */
[----:B------:R2:W-:Y:S01]  /*5170*/  @!P4 SYNCS.ARRIVE.TRANS64.RED.A0TR RZ, [UR15+0x80], R20 ;  /* 0x00008014ffffc9a7 */ /* 0x0005e2000830040f */
[C---:B------:R-:W-:Y:S01]  /*5180*/  @!P1 IMAD.HI.U32 R11, R8.reuse, R11, RZ ;  /* 0x0000000b080b9227 */ /* 0x040fe200078e00ff */
[----:B------:R-:W-:Y:S02]  /*5190*/  @!P1 SHF.R.U32.HI R14, RZ, R15, R14 ;  /* 0x0000000fff0e9219 */ /* 0x000fe4000001160e */
[----:B-----5:R-:W-:Y:S02]  /*51a0*/  @!P1 ISETP.NE.AND P2, PT, R3, 0x1, PT ;  /* 0x000000010300980c */ /* 0x020fe40003f45270 */
[----:B-1----:R-:W-:Y:S02]  /*51b0*/  @!P1 SHF.R.U32.HI R9, RZ, R0, R11 ;  /* 0x00000000ff099219 */ /* 0x002fe4000001160b */
[----:B------:R-:W-:Y:S02]  /*51c0*/  @!P1 SEL R14, R13, R14, !P2 ;  /* 0x0000000e0d0e9207 */ /* 0x000fe40005000000 */
[----:B------:R-:W-:Y:S05]  /*51d0*/  @!P1 SEL R9, R8, R9, !P0 ;  /* 0x0000000908099207 */ /* 0x000fea0004000000 */
[----:B------:R-:W-:Y:S01]  /*51e0*/  @!P1 IMAD.IADD R0, R9, 0x1, -R14 ;  /* 0x0000000109009824 */ /* 0x000fe200078e0a0e */
[----:B------:R-:W-:Y:S01]  /*51f0*/  SYNCS.ARRIVE.TRANS64.RED.A1T0 RZ, [UR16], RZ ;  /* 0x000000ffffff79a7 */ /* 0x000fe20008100410 */
[----:B------:R-:W-:Y:S02]  /*5200*/  @!P1 IMAD.IADD R9, R14, 0x1, -R9 ;  /* 0x000000010e099824 */ /* 0x000fe400078e0a09 */
[----:B------:R-:W-:Y:S02]  /*5210*/  @!P1 IMAD R13, R0, R3, R13 ;  /* 0x00000003000d9224 */ /* 0x000fe400078e020d */
[----:B------:R-:W-:Y:S01]  /*5220*/  @!P1 IMAD R8, R9, R10, R8 ;  /* 0x0000000a09089224 */ /* 0x000fe200078e0208 */
[----:B------:R-:W1:Y:S02]  /*5230*/  SYNCS.PHASECHK.TRANS64.TRYWAIT P5, [UR13+0x98], R12 ;  /* 0x0000980cff0075a7 */ /* 0x000e6400080a110d */
[----:B-12---:R-:W-:Y:S05]  /*5240*/  @!P5 BRA `(.L_x_97) ;  /* 0x0000003000f8d947 */ /* 0x006fea0003800000 */
.L_x_180:
[----:B------:R-:W-:Y:S01]  /*5250*/  UIADD3 UR17, UPT, UPT, UR13, 0x80, URZ ;  /* 0x000000800d117890 */ /* 0x000fe2000fffe0ff */
[----:B-1----:R-:W-:Y:S01]  /*5260*/  @!P4 IADD3 R3, P0, PT, R32, 0x580, RZ ;  /* 0x000005802003c810 */ /* 0x002fe20007f1e0ff */
[----:B------:R-:W-:Y:S01]  /*5270*/  VOTEU.ALL UP2, P4 ;  /* 0x0000000000ff7886 */ /* 0x000fe20002040000 */
[----:B------:R-:W-:Y:S01]  /*5280*/  UMOV UR22, 0x0 ;  /* 0x0000000000167882 */ /* 0x000fe20000000000 */
[----:B------:R-:W-:Y:S01]  /*5290*/  UPRMT UR15, UR37, 0x654, UR17 ;  /* 0x00000654250f7896 */ /* 0x000fe20008000011 */
[----:B------:R-:W-:Y:S01]  /*52a0*/  @!P4 R2UR UR9, R3 ;  /* 0x000000000309c2ca */ /* 0x000fe200000e0000 */
[----:B------:R-:W-:Y:S01]  /*52b0*/  @!P4 IMAD.X R0, RZ, RZ, R33, P0 ;  /* 0x000000ffff00c224 */ /* 0x000fe200000e0621 */
[----:B------:R-:W-:Y:S01]  /*52c0*/  UMOV UR23, 0x10000000 ;  /* 0x1000000000177882 */ /* 0x000fe20000000000 */
[----:B------:R-:W-:Y:S01]  /*52d0*/  UMOV UR19, UR27 ;  /* 0x0000001b00137c82 */ /* 0x000fe20008000000 */
[----:B------:R-:W-:Y:S01]  /*52e0*/  UMOV UR20, UR36 ;  /* 0x0000002400147c82 */ /* 0x000fe20008000000 */
[----:B------:R-:W-:Y:S01]  /*52f0*/  UMOV UR11, UR27 ;  /* 0x0000001b000b7c82 */ /* 0x000fe20008000000 */
[----:B------:R-:W-:Y:S01]  /*5300*/  @!P4 R2UR UR8, R0 ;  /* 0x000000000008c2ca */ /* 0x000fe200000e0000 */
[----:B------:R-:W-:Y:S01]  /*5310*/  UMOV UR12, UR36 ;  /* 0x00000024000c7c82 */ /* 0x000fe20008000000 */
[----:B------:R-:W-:Y:S01]  /*5320*/  VOTEU.ALL UP1, P4 ;  /* 0x0000000000ff7886 */ /* 0x000fe20002020000 */
[----:B------:R-:W-:Y:S01]  /*5330*/  @P3 R2UR UR36, R24 ;  /* 0x00000000182432ca */ /* 0x000fe200000e0000 */
[----:B------:R-:W-:Y:S01]  /*5340*/  IMAD.IADD R20, R8, 0x1, R58 ;  /* 0x0000000108147824 */ /* 0x000fe200078e023a */
[----:B------:R-:W-:Y:S01]  /*5350*/  ISETP.NE.AND P0, PT, R27, 0x2, PT ;  /* 0x000000021b00780c */ /* 0x000fe20003f05270 */
[----:B------:R-:W-:Y:S01]  /*5360*/  IMAD.IADD R21, R13, 0x1, R60 ;  /* 0x000000010d157824 */ /* 0x000fe200078e023c */
[----:B------:R-:W-:Y:S01]  /*5370*/  @!UP1 UIADD3 UR18, UPT, UPT, UR26, 0x10, URZ ;  /* 0x000000101a129890 */ /* 0x000fe2000fffe0ff */
[----:B------:R-:W-:Y:S01]  /*5380*/  IMAD.U32 R10, RZ, RZ, UR9 ;  /* 0x00000009ff0a7e24 */ /* 0x000fe2000f8e00ff */
[----:B------:R-:W-:Y:S01]  /*5390*/  @!UP1 UIADD3 UR10, UPT, UPT, UR26, 0x30, URZ ;  /* 0x000000301a0a9890 */ /* 0x000fe2000fffe0ff */
[----:B------:R-:W-:Y:S01]  /*53a0*/  SEL R0, RZ, 0x1, P0 ;  /* 0x00000001ff007807 */ /* 0x000fe20000000000 */
[----:B------:R-:W-:Y:S01]  /*53b0*/  UMOV UR9, UR17 ;  /* 0x0000001100097c82 */ /* 0x000fe20008000000 */
[----:B------:R-:W-:Y:S01]  /*53c0*/  SEL R27, R27, RZ, P0 ;  /* 0x000000ff1b1b7207 */ /* 0x000fe20000000000 */
[----:B------:R-:W-:Y:S01]  /*53d0*/  IMAD.U32 R11, RZ, RZ, UR8 ;  /* 0x00000008ff0b7e24 */ /* 0x000fe2000f8e00ff */
[----:B------:R-:W-:Y:S01]  /*53e0*/  @!P4 R2UR UR24, R10 ;  /* 0x000000000a18c2ca */ /* 0x000fe200000e0000 */
[----:B------:R-:W-:Y:S01]  /*53f0*/  @!UP1 ULEA UR8, UR14, UR6, 0xc ;  /* 0x000000060e089291 */ /* 0x000fe2000f8e60ff */
[----:B------:R-:W-:Y:S02]  /*5400*/  LOP3.LUT R25, R25, R0, RZ, 0x3c, !PT ;  /* 0x0000000019197212 */ /* 0x000fe400078e3cff */
[----:B------:R-:W-:Y:S01]  /*5410*/  @!P4 R2UR UR25, R11 ;  /* 0x000000000b19c2ca */ /* 0x000fe200000e0000 */
[----:B------:R-:W-:Y:S02]  /*5420*/  @!UP1 UIADD3 UR16, UPT, UPT, UR8, 0x200, URZ ;  /* 0x0000020008109890 */ /* 0x000fe4000fffe0ff */
[----:B------:R-:W-:Y:S01]  /*5430*/  @!UP1 UIADD3 UR8, UPT, UPT, UR8, 0xa00, URZ ;  /* 0x00000a0008089890 */ /* 0x000fe2000fffe0ff */
[----:B------:R-:W-:Y:S09]  /*5440*/  VOTEU.ALL UP1, P4 ;  /* 0x0000000000ff7886 */ /* 0x000ff20002020000 */
[----:B------:R2:W-:Y:S01]  /*5450*/  @!UP2 UTMALDG.3D [UR16], [UR24], desc[UR22] ;  /* 0x000016101800a5b4 */ /* 0x0005e20008011000 */
[----:B------:R2:W-:Y:S01]  /*5460*/  @!UP1 UTMALDG.3D [UR8], [UR24], desc[UR22] ;  /* 0x00001608180095b4 */ /* 0x0005e20008011000 */
[----:B------:R2:W-:Y:S01]  /*5470*/  @!P4 SYNCS.ARRIVE.TRANS64.RED.A0TR RZ, [UR13+0x80], R23 ;  /* 0x00008017ffffc9a7 */ /* 0x0005e2000830040d */
[----:B------:R-:W-:Y:S04]  /*5480*/  UIADD3 UR13, UPT, UPT, UR14, 0x1, URZ ;  /* 0x000000010e0d7890 */ /* 0x000fe8000fffe0ff */
[----:B------:R-:W-:Y:S04]  /*5490*/  UISETP.NE.AND UP1, UPT, UR13, 0x3, UPT ;  /* 0x000000030d00788c */ /* 0x000fe8000bf25270 */
[----:B------:R-:W-:Y:S02]  /*54a0*/  USEL UR14, URZ, 0x1, UP1 ;  /* 0x00000001ff0e7887 */ /* 0x000fe40008800000 */
[----:B------:R-:W-:Y:S02]  /*54b0*/  USEL UR13, UR13, URZ, UP1 ;  /* 0x000000ff0d0d7287 */ /* 0x000fe40008800000 */
[----:B------:R-:W-:Y:S02]  /*54c0*/  UPLOP3.LUT UP1, UPT, UPT, UPT, UPT, 0x80, 0x8 ;  /* 0x000000000008789c */ /* 0x000fe40003f2f070 */
[----:B------:R-:W-:Y:S01]  /*54d0*/  LOP3.LUT R34, R34, UR14, RZ, 0x3c, !PT ;  /* 0x0000000e22227c12 */ /* 0x000fe2000f8e3cff */
[----:B------:R-:W-:Y:S01]  /*54e0*/  SYNCS.ARRIVE.TRANS64.RED.A1T0 RZ, [UR15], RZ ;  /* 0x000000ffffff79a7 */ /* 0x000fe2000810040f */
[----:B------:R-:W-:Y:S07]  /*54f0*/  @P3 BRA `(.L_x_98) ;  /* 0xfffffff000e43947 */ /* 0x000fee000383ffff */
[----:B------:R-:W-:Y:S01]  /*5500*/  UIADD3 UR6, UPT, UPT, UR6, 0x98, URZ ;  /* 0x0000009806067890 */ /* 0x000fe2000fffe0ff */
[----:B------:R-:W-:-:S03]  /*5510*/  SHF.L.U32 R3, R34, 0x1f, RZ ;  /* 0x0000001f22037819 */ /* 0x000fc600000006ff */
[----:B------:R-:W-:-:S09]  /*5520*/  ULEA UR4, UR13, UR6, 0x3 ;  /* 0x000000060d047291 */ /* 0x000fd2000f8e18ff */
[----:B------:R-:W1:Y:S02]  /*5530*/  SYNCS.PHASECHK.TRANS64.TRYWAIT P0, [UR4], R3 ;  /* 0x00000003ff0075a7 */ /* 0x000e640008001104 */
[----:B-1----:R-:W-:Y:S05]  /*5540*/  @!P0 BRA `(.L_x_99) ;  /* 0x0000003000508947 */ /* 0x002fea0003800000 */
.L_x_182:
        /* <DEDUP_REMOVED lines=9> */
.L_x_184:
[----:B------:R-:W-:-:S04]  /*55e0*/  UIADD3 UR5, UPT, UPT, UR5, 0x1, URZ ;  /* 0x0000000105057890 */ /* 0x000fc8000fffe0ff */
[----:B------:R-:W-:-:S04]  /*55f0*/  UISETP.NE.AND UP0, UPT, UR5, 0x3, UPT ;  /* 0x000000030500788c */ /* 0x000fc8000bf05270 */
[----:B------:R-:W-:Y:S02]  /*5600*/  USEL UR4, URZ, 0x1, UP0 ;  /* 0x00000001ff047887 */ /* 0x000fe40008000000 */
[----:B------:R-:W-:-:S04]  /*5610*/  USEL UR5, UR5, URZ, UP0 ;  /* 0x000000ff05057287 */ /* 0x000fc80008000000 */
[----:B------:R-:W-:Y:S01]  /*5620*/  ULEA UR5, UR5, UR6, 0x3 ;  /* 0x0000000605057291 */ /* 0x000fe2000f8e18ff */
[----:B-1----:R-:W-:-:S04]  /*5630*/  LOP3.LUT R3, R34, UR4, RZ, 0x3c, !PT ;  /* 0x0000000422037c12 */ /* 0x002fc8000f8e3cff */
[----:B------:R-:W-:Y:S01]  /*5640*/  SHF.L.U32 R3, R3, 0x1f, RZ ;  /* 0x0000001f03037819 */ /* 0x000fe200000006ff */
[----:B------:R-:W-:-:S07]  /*5650*/  IMAD.U32 R0, RZ, RZ, UR5 ;  /* 0x00000005ff007e24 */ /* 0x000fce000f8e00ff */
.L_x_101:
[----:B-1----:R1:W4:Y:S02]  /*5660*/  SYNCS.PHASECHK.TRANS64.TRYWAIT P0, [R0+URZ], R3 ;  /* 0x00000003000075a7 */ /* 0x00232400080011ff */
[----:B----4-:R-:W-:Y:S05]  /*5670*/  @!P0 NANOSLEEP.SYNCS 0x989680 ;  /* 0x009896800000895d */ /* 0x010fea0003900000 */
[----:B------:R-:W4:Y:S02]  /*5680*/  @!P0 SYNCS.PHASECHK.TRANS64 P0, [R0+URZ], R3 ;  /* 0x00000003000085a7 */ /* 0x000f2400080010ff */
[----:B--2-4-:R-:W-:Y:S05]  /*5690*/  @P0 EXIT ;  /* 0x000000000000094d */ /* 0x014fea0003800000 */
[----:B------:R-:W-:Y:S05]  /*56a0*/  BRA `(.L_x_101) ;  /* 0xfffffffc00ec7947 */ /* 0x000fea000383ffff */
.L_x_89:
[----:B------:R-:W-:-:S06]  /*56b0*/  UISETP.GE.AND UP1, UPT, UR10, 0x4, UPT ;  /* 0x000000040a00788c */ /* 0x000fcc000bf26270 */
[----:B------:R-:W-:-:S13]  /*56c0*/  PLOP3.LUT P0, PT, PT, PT, UP1, 0x80, 0x8 ;  /* 0x000000000008781c */ /* 0x000fda0003f0f018 */
[----:B------:R-:W-:Y:S05]  /*56d0*/  @!P0 EXIT ;  /* 0x000000000000894d */ /* 0x000fea0003800000 */
[----:B------:R-:W-:Y:S01]  /*56e0*/  BAR.SYNC.DEFER_BLOCKING 0x6, 0xa0 ;  /* 0x0182800000007b1d */ /* 0x000fe20000010000 */
[----:B------:R-:W-:Y:S01]  /*56f0*/  IMAD.SHL.U32 R4, R70, 0x200000, RZ ;  /* 0x0020000046047824 */ /* 0x000fe200078e00ff */
[----:B------:R-:W-:Y:S01]  /*5700*/  CS2R R72, SRZ ;  /* 0x0000000000487805 */ /* 0x000fe2000001ff00 */
[C---:B------:R-:W-:Y:S02]  /*5710*/  IMAD.SHL.U32 R69, R74.reuse, 0x10, RZ ;  /* 0x000000104a457824 */ /* 0x040fe400078e00ff */
[----:B------:R-:W-:Y:S01]  /*5720*/  IMAD.U32 R33, R74, 0x10000, RZ ;  /* 0x000100004a217824 */ /* 0x000fe200078e00ff */
[----:B------:R-:W-:Y:S02]  /*5730*/  UMOV UR48, 0x400 ;  /* 0x0000040000307882 */ /* 0x000fe40000000000 */
[----:B------:R-:W1:Y:S01]  /*5740*/  LDC R63, c[0x0][0x370] ;  /* 0x0000dc00ff3f7b82 */ /* 0x000e620000000800 */
[----:B------:R-:W-:Y:S01]  /*5750*/  ULEA UR48, UR37, UR48, 0x18 ;  /* 0x0000003025307291 */ /* 0x000fe2000f8ec0ff */
[----:B------:R-:W-:Y:S01]  /*5760*/  LOP3.LUT R4, R4, 0x200000, RZ, 0xc0, !PT ;  /* 0x0020000004047812 */ /* 0x000fe200078ec0ff */
[----:B------:R-:W-:Y:S01]  /*5770*/  IMAD.SHL.U32 R68, R74, 0x2, RZ ;  /* 0x000000024a447824 */ /* 0x000fe200078e00ff */
[C---:B------:R-:W-:Y:S01]  /*5780*/  LOP3.LUT R5, R69.reuse, 0x40, RZ, 0xc0, !PT ;  /* 0x0000004045057812 */ /* 0x040fe200078ec0ff */
[----:B------:R-:W-:Y:S01]  /*5790*/  IMAD.SHL.U32 R3, R70, 0x200, RZ ;  /* 0x0000020046037824 */ /* 0x000fe200078e00ff */
[----:B------:R-:W-:Y:S01]  /*57a0*/  LOP3.LUT R2, R69, 0x5b0, RZ, 0xc0, !PT ;  /* 0x000005b045027812 */ /* 0x000fe200078ec0ff */
[----:B------:R-:W-:Y:S01]  /*57b0*/  IMAD.MOV.U32 R30, RZ, RZ, RZ ;  /* 0x000000ffff1e7224 */ /* 0x000fe200078e00ff */
[----:B------:R-:W2:Y:S01]  /*57c0*/  LDC R28, c[0x0][0xb0c] ;  /* 0x0002c300ff1c7b82 */ /* 0x000ea20000000800 */
[----:B------:R-:W-:Y:S01]  /*57d0*/  LOP3.LUT R33, R4, 0x400000, R33, 0xf8, !PT ;  /* 0x0040000004217812 */ /* 0x000fe200078ef821 */
[----:B------:R-:W-:Y:S01]  /*57e0*/  IMAD.MOV.U32 R78, RZ, RZ, RZ ;  /* 0x000000ffff4e7224 */ /* 0x000fe200078e00ff */
[----:B------:R-:W-:Y:S01]  /*57f0*/  LOP3.LUT R68, R5, 0x8, R68, 0xf8, !PT ;  /* 0x0000000805447812 */ /* 0x000fe200078ef844 */
[----:B------:R-:W3:Y:S01]  /*5800*/  LDCU.64 UR54, c[0x0][0x348] ;  /* 0x00006900ff3677ac */ /* 0x000ee20008000a00 */
[----:B------:R-:W-:-:S02]  /*5810*/  LOP3.LUT R3, R2, 0x200, R3, 0xf8, !PT ;  /* 0x0000020002037812 */ /* 0x000fc400078ef803 */
[----:B------:R-:W-:Y:S01]  /*5820*/  LOP3.LUT P0, RZ, R69, 0x40, RZ, 0xc0, !PT ;  /* 0x0000004045ff7812 */ /* 0x000fe2000780c0ff */
[----:B------:R-:W4:Y:S01]  /*5830*/  LDC R61, c[0x0][0xb20] ;  /* 0x0002c800ff3d7b82 */ /* 0x000f220000000800 */
[----:B------:R-:W3:Y:S01]  /*5840*/  LDS R0, [UR48+0x170] ;  /* 0x00017030ff007984 */ /* 0x000ee20008000800 */
[----:B------:R-:W-:Y:S01]  /*5850*/  LOP3.LUT R68, R3, R68, RZ, 0xfc, !PT ;  /* 0x0000004403447212 */ /* 0x000fe200078efcff */
[----:B------:R-:W1:Y:S01]  /*5860*/  LDCU.64 UR38, c[0x0][0x888] ;  /* 0x00011100ff2677ac */ /* 0x000e620008000a00 */
[----:B------:R-:W-:Y:S01]  /*5870*/  LOP3.LUT R74, R74, 0x60, RZ, 0xc0, !PT ;  /* 0x000000604a4a7812 */ /* 0x000fe200078ec0ff */
[----:B------:R-:W1:Y:S03]  /*5880*/  LDCU.64 UR44, c[0x0][0x890] ;  /* 0x00011200ff2c77ac */ /* 0x000e660008000a00 */
[----:B------:R-:W1:Y:S01]  /*5890*/  LDC R27, c[0x0][0xb30] ;  /* 0x0002cc00ff1b7b82 */ /* 0x000e620000000800 */
[----:B------:R-:W-:Y:S01]  /*58a0*/  UMOV UR51, 0x1 ;  /* 0x0000000100337882 */ /* 0x000fe20000000000 */
[----:B------:R-:W-:Y:S01]  /*58b0*/  UIADD3 UR52, UPT, UPT, UR48, 0x200, URZ ;  /* 0x0000020030347890 */ /* 0x000fe2000fffe0ff */
[----:B------:R-:W-:Y:S01]  /*58c0*/  UMOV UR56, URZ ;  /* 0x000000ff00387c82 */ /* 0x000fe20008000000 */
[----:B------:R-:W-:-:S04]  /*58d0*/  UMOV UR50, URZ ;  /* 0x000000ff00327c82 */ /* 0x000fc80008000000 */
[----:B------:R-:W1:Y:S01]  /*58e0*/  LDC.64 R56, c[0x0][0xb10] ;  /* 0x0002c400ff387b82 */ /* 0x000e620000000a00 */
[----:B------:R-:W-:-:S07]  /*58f0*/  UMOV UR49, URZ ;  /* 0x000000ff00317c82 */ /* 0x000fce0008000000 */
[----:B------:R-:W1:Y:S08]  /*5900*/  LDC.64 R24, c[0x0][0xb18] ;  /* 0x0002c600ff187b82 */ /* 0x000e700000000a00 */
[----:B------:R-:W1:Y:S08]  /*5910*/  LDC.64 R22, c[0x0][0xb28] ;  /* 0x0002ca00ff167b82 */ /* 0x000e700000000a00 */
[----:B------:R-:W1:Y:S01]  /*5920*/  LDC.64 R54, c[0x0][0x8b0] ;  /* 0x00022c00ff367b82 */ /* 0x000e620000000a00 */
[----:B---3--:R-:W-:Y:S01]  /*5930*/  IMAD.IADD R33, R0, 0x1, R33 ;  /* 0x0000000100217824 */ /* 0x008fe200078e0221 */
[----:B------:R-:W-:-:S06]  /*5940*/  P2R R0, PR, RZ, 0x1 ;  /* 0x00000001ff007803 */ /* 0x000fcc0000000000 */
[----:B------:R-:W3:Y:S08]  /*5950*/  LDC.64 R52, c[0x0][0x8a8] ;  /* 0x00022a00ff347b82 */ /* 0x000ef00000000a00 */
[----:B--2-4-:R-:W1:Y:S02]  /*5960*/  LDC R62, c[0x0][0x374] ;  /* 0x0000dd00ff3e7b82 */ /* 0x014e640000000800 */
.L_x_132:
[----:B------:R-:W-:Y:S02]  /*5970*/  LEA R0, R78, UR48, 0x3 ;  /* 0x000000304e007c11 */ /* 0x000fe4000f8e18ff */
[----:B------:R-:W-:Y:S02]  /*5980*/  SHF.L.U32 R3, R72, 0x1f, RZ ;  /* 0x0000001f48037819 */ /* 0x000fe400000006ff */
[----:B------:R-:W-:Y:S02]  /*5990*/  LEA R16, R78, UR48, 0x4 ;  /* 0x000000304e107c11 */ /* 0x000fe4000f8e20ff */
[----:B------:R-:W2:Y:S02]  /*59a0*/  SYNCS.PHASECHK.TRANS64.TRYWAIT P0, [R0+URZ+0xc0], R3 ;  /* 0x0000c003000075a7 */ /* 0x000ea400080011ff */
[----:B-12---:R-:W-:Y:S05]  /*59b0*/  @!P0 BRA `(.L_x_102) ;  /* 0x0000002c00648947 */ /* 0x006fea0003800000 */
.L_x_185:
[----:B------:R-:W4:Y:S01]  /*59c0*/  LDC.64 R12, c[0x0][0xb10] ;  /* 0x0002c400ff0c7b82 */ /* 0x000f220000000a00 */
[----:B------:R-:W3:Y:S01]  /*59d0*/  LDS.128 R16, [R16+0x150] ;  /* 0x0001500010107984 */ /* 0x000ee20000000c00 */
[----:B-1----:R-:W-:Y:S01]  /*59e0*/  ISETP.NE.AND P1, PT, R27, 0x1, PT ;  /* 0x000000011b00780c */ /* 0x002fe20003f25270 */
[----:B--2---:R-:W-:Y:S01]  /*59f0*/  VIADD R0, R0, 0xd0 ;  /* 0x000000d000007836 */ /* 0x004fe20000000000 */
[----:B------:R-:W-:Y:S04]  /*5a00*/  ISETP.GE.AND P0, PT, R26, 0x1, PT ;  /* 0x000000011a00780c */ /* 0x000fe80003f06270 */
[----:B------:R-:W1:Y:S01]  /*5a10*/  LDC.64 R10, c[0x0][0xb18] ;  /* 0x0002c600ff0a7b82 */ /* 0x000e620000000a00 */
[----:B------:R-:W-:Y:S01]  /*5a20*/  PRMT R0, RZ, 0x654, R0 ;  /* 0x00000654ff007816 */ /* 0x000fe20000000000 */
[----:B------:R-:W-:Y:S01]  /*5a30*/  @!PT LDS RZ, [RZ] ;  /* 0x00000000fffff984 */ /* 0x000fe20000000800 */
[----:B------:R-:W-:Y:S01]  /*5a40*/  @!PT LDS RZ, [RZ] ;  /* 0x00000000fffff984 */ /* 0x000fe20000000800 */
[----:B------:R-:W-:Y:S01]  /*5a50*/  @!PT LDS RZ, [RZ] ;  /* 0x00000000fffff984 */ /* 0x000fe20000000800 */
[----:B------:R-:W-:Y:S01]  /*5a60*/  @!PT LDS RZ, [RZ] ;  /* 0x00000000fffff984 */ /* 0x000fe20000000800 */
[----:B------:R2:W-:Y:S06]  /*5a70*/  MEMBAR.ALL.CTA ;  /* 0x0000000000007992 */ /* 0x0005ec0000008000 */
[----:B--2---:R-:W2:Y:S01]  /*5a80*/  FENCE.VIEW.ASYNC.S ;  /* 0x00000000000073c6 */ /* 0x004ea20000000000 */
[----:B------:R-:W1:Y:S08]  /*5a90*/  @!P1 LDC R14, c[0x0][0xb20] ;  /* 0x0002c800ff0e9b82 */ /* 0x000e700000000800 */
[----:B------:R-:W1:Y:S01]  /*5aa0*/  @!P1 LDC R9, c[0x0][0xb0c] ;  /* 0x0002c300ff099b82 */ /* 0x000e620000000800 */
[----:B--2---:R2:W-:Y:S01]  /*5ab0*/  SYNCS.ARRIVE.TRANS64.RED.A1T0 RZ, [R0+URZ], RZ ;  /* 0x000000ff00ff79a7 */ /* 0x0045e200081004ff */
[----:B---3--:R-:W-:Y:S04]  /*5ac0*/  LOP3.LUT P4, RZ, R18, 0x1, RZ, 0xc0, !PT ;  /* 0x0000000112ff7812 */ /* 0x008fe8000788c0ff */
[----:B------:R-:W-:Y:S09]  /*5ad0*/  P2R R75, PR, RZ, 0x10 ;  /* 0x00000010ff4b7803 */ /* 0x000ff20000000000 */
[----:B------:R-:W-:Y:S02]  /*5ae0*/  @P4 MOV R31, R16 ;  /* 0x00000010001f4202 */ /* 0x000fe40000000f00 */
[----:B------:R-:W-:Y:S01]  /*5af0*/  @P4 LOP3.LUT R29, R17, 0xffff, RZ, 0xc0, !PT ;  /* 0x0000ffff111d4812 */ /* 0x000fe200078ec0ff */
[----:B--2-4-:R-:W-:Y:S06]  /*5b00*/  @!P0 BRA `(.L_x_103) ;  /* 0x0000000000a48947 */ /* 0x014fec0003800000 */
[----:B------:R-:W-:Y:S01]  /*5b10*/  IMAD.HI.U32 R36, R62, R25, RZ ;  /* 0x000000193e247227 */ /* 0x000fe200078e00ff */
[----:B------:R-:W-:Y:S02]  /*5b20*/  ISETP.NE.AND P0, PT, R24, 0x1, PT ;  /* 0x000000011800780c */ /* 0x000fe40003f05270 */
[----:B------:R-:W-:Y:S01]  /*5b30*/  ISETP.NE.AND P2, PT, R26, 0x1, PT ;  /* 0x000000011a00780c */ /* 0x000fe20003f45270 */
[-C--:B------:R-:W-:Y:S01]  /*5b40*/  IMAD.HI.U32 R34, R63, R56.reuse, RZ ;  /* 0x000000383f227227 */ /* 0x080fe200078e00ff */
[----:B------:R-:W-:Y:S02]  /*5b50*/  SHF.R.U32.HI R37, RZ, R61, R36 ;  /* 0x0000003dff257219 */ /* 0x000fe40000011624 */
[----:B------:R-:W-:Y:S01]  /*5b60*/  ISETP.NE.AND P3, PT, R28, 0x1, PT ;  /* 0x000000011c00780c */ /* 0x000fe20003f65270 */
[----:B------:R-:W-:Y:S01]  /*5b70*/  IMAD.HI.U32 R40, R29, R25, RZ ;  /* 0x000000191d287227 */ /* 0x000fe200078e00ff */
[----:B------:R-:W-:Y:S02]  /*5b80*/  SHF.R.U32.HI R34, RZ, R57, R34 ;  /* 0x00000039ff227219 */ /* 0x000fe40000011622 */
[----:B------:R-:W-:Y:S01]  /*5b90*/  SEL R3, R62, R37, !P0 ;  /* 0x000000253e037207 */ /* 0x000fe20004000000 */
[----:B------:R-:W-:Y:S01]  /*5ba0*/  IMAD.HI.U32 R38, R31, R56, RZ ;  /* 0x000000381f267227 */ /* 0x000fe200078e00ff */
[----:B------:R-:W-:Y:S03]  /*5bb0*/  SEL R7, R63, R34, !P3 ;  /* 0x000000223f077207 */ /* 0x000fe60005800000 */
[-C--:B------:R-:W-:Y:S01]  /*5bc0*/  IMAD.HI.U32 R34, R3, R22.reuse, RZ ;  /* 0x0000001603227227 */ /* 0x080fe200078e00ff */
[----:B------:R-:W-:Y:S03]  /*5bd0*/  SHF.R.U32.HI R38, RZ, R57, R38 ;  /* 0x00000039ff267219 */ /* 0x000fe60000011626 */
[----:B------:R-:W-:Y:S01]  /*5be0*/  IMAD.HI.U32 R36, R7, R22, RZ ;  /* 0x0000001607247227 */ /* 0x000fe200078e00ff */
[----:B------:R-:W-:Y:S02]  /*5bf0*/  @P2 SHF.R.U32.HI R3, RZ, R23, R34 ;  /* 0x00000017ff032219 */ /* 0x000fe40000011622 */
[----:B------:R-:W-:Y:S02]  /*5c00*/  SHF.R.U32.HI R34, RZ, R61, R40 ;  /* 0x0000003dff227219 */ /* 0x000fe40000011628 */
[----:B------:R-:W-:Y:S01]  /*5c10*/  @P2 SHF.R.U32.HI R7, RZ, R23, R36 ;  /* 0x00000017ff072219 */ /* 0x000fe20000011624 */
[C---:B------:R-:W-:Y:S01]  /*5c20*/  IMAD R2, R26.reuse, R3, RZ ;  /* 0x000000031a027224 */ /* 0x040fe200078e02ff */
[----:B------:R-:W-:Y:S02]  /*5c30*/  SEL R5, R29, R34, !P0 ;  /* 0x000000221d057207 */ /* 0x000fe40004000000 */
[----:B------:R-:W-:Y:S01]  /*5c40*/  SEL R3, R31, R38, !P3 ;  /* 0x000000261f037207 */ /* 0x000fe20005800000 */
[----:B------:R-:W-:Y:S01]  /*5c50*/  IMAD R4, R26, R7, RZ ;  /* 0x000000071a047224 */ /* 0x000fe200078e02ff */
[C---:B------:R-:W-:Y:S01]  /*5c60*/  ISETP.GE.AND P0, PT, R5.reuse, R2, PT ;  /* 0x000000020500720c */ /* 0x040fe20003f06270 */
[----:B------:R-:W-:Y:S03]  /*5c70*/  IMAD.HI.U32 R6, R5, R22, RZ ;  /* 0x0000001605067227 */ /* 0x000fe600078e00ff */
[----:B------:R-:W-:Y:S01]  /*5c80*/  ISETP.GE.OR P0, PT, R3, R4, P0 ;  /* 0x000000040300720c */ /* 0x000fe20000706670 */
[----:B------:R-:W-:Y:S01]  /*5c90*/  IMAD.MOV R4, RZ, RZ, -R3 ;  /* 0x000000ffff047224 */ /* 0x000fe200078e0a03 */
[-C--:B------:R-:W-:Y:S03]  /*5ca0*/  SHF.R.U32.HI R6, RZ, R23.reuse, R6 ;  /* 0x00000017ff067219 */ /* 0x080fe60000011606 */
[----:B------:R-:W-:Y:S01]  /*5cb0*/  IMAD R31, R28, R4, R31 ;  /* 0x000000041c1f7224 */ /* 0x000fe200078e021f */
[----:B------:R-:W-:Y:S05]  /*5cc0*/  SEL R15, R5, R6, !P2 ;  /* 0x00000006050f7207 */ /* 0x000fea0005000000 */
[----:B------:R-:W-:Y:S02]  /*5cd0*/  IMAD.MOV R6, RZ, RZ, -R15 ;  /* 0x000000ffff067224 */ /* 0x000fe400078e0a0f */
[C---:B------:R-:W-:Y:S04]  /*5ce0*/  @!P0 IMAD.HI.U32 R2, R3.reuse, R22, RZ ;  /* 0x0000001603028227 */ /* 0x040fe800078e00ff */
[----:B------:R-:W-:Y:S01]  /*5cf0*/  IMAD R6, R26, R6, R5 ;  /* 0x000000061a067224 */ /* 0x000fe200078e0205 */
[----:B------:R-:W-:Y:S04]  /*5d00*/  @!P0 SHF.R.U32.HI R2, RZ, R23, R2 ;  /* 0x00000017ff028219 */ /* 0x000fe80000011602 */
[----:B------:R-:W-:Y:S02]  /*5d10*/  @!P0 SEL R0, R3, R2, !P2 ;  /* 0x0000000203008207 */ /* 0x000fe40005000000 */
[----:B------:R-:W-:Y:S02]  /*5d20*/  IADD3 R2, PT, PT, -R5, RZ, RZ ;  /* 0x000000ff05027210 */ /* 0x000fe40007ffe1ff */
[----:B------:R-:W-:Y:S01]  /*5d30*/  @!P0 IADD3 R8, PT, PT, R15, -R0, RZ ;  /* 0x800000000f088210 */ /* 0x000fe20007ffe0ff */
[----:B------:R-:W-:Y:S02]  /*5d40*/  @!P0 IMAD R0, R7, R6, R0 ;  /* 0x0000000607008224 */ /* 0x000fe400078e0200 */
[----:B------:R-:W-:Y:S02]  /*5d50*/  IMAD R29, R24, R2, R29 ;  /* 0x00000002181d7224 */ /* 0x000fe400078e021d */
[----:B------:R-:W-:Y:S02]  /*5d60*/  @!P0 IMAD R5, R8, R26, R3 ;  /* 0x0000001a08058224 */ /* 0x000fe400078e0203 */
[----:B------:R-:W-:Y:S04]  /*5d70*/  @!P0 IMAD.MOV.U32 R3, RZ, RZ, R0 ;  /* 0x000000ffff038224 */ /* 0x000fe800078e0000 */
[----:B------:R-:W-:Y:S02]  /*5d80*/  IMAD R31, R3, R28, R31 ;  /* 0x0000001c031f7224 */ /* 0x000fe400078e021f */
[----:B------:R-:W-:Y:S07]  /*5d90*/  IMAD R29, R5, R24, R29 ;  /* 0x00000018051d7224 */ /* 0x000fee00078e021d */
.L_x_103:
[----:B-1----:R-:W-:Y:S01]  /*5da0*/  @!P1 ISETP.NE.AND P0, PT, R10, 0x1, PT ;  /* 0x000000010a00980c */ /* 0x002fe20003f05270 */
[----:B------:R-:W-:Y:S01]  /*5db0*/  @!P1 IMAD.HI.U32 R0, R31, R12, RZ ;  /* 0x0000000c1f009227 */ /* 0x000fe200078e00ff */
[----:B------:R-:W-:Y:S01]  /*5dc0*/  @!P1 ISETP.NE.AND P2, PT, R9, 0x1, PT ;  /* 0x000000010900980c */ /* 0x000fe20003f45270 */
[----:B------:R-:W-:Y:S01]  /*5dd0*/  ULOP3.LUT UP0, URZ, UR52, 0x90, URZ, 0xc0, !UPT ;  /* 0x0000009034ff7892 */ /* 0x000fe2000f80c0ff */
[----:B------:R-:W-:Y:S01]  /*5de0*/  R2UR UR42, R21 ;  /* 0x00000000152a72ca */ /* 0x000fe200000e0000 */
[----:B------:R-:W-:Y:S01]  /*5df0*/  @!P1 IMAD.HI.U32 R3, R29, R11, RZ ;  /* 0x0000000b1d039227 */ /* 0x000fe200078e00ff */
[----:B------:R-:W-:Y:S02]  /*5e00*/  @!P1 SHF.R.U32.HI R0, RZ, R13, R0 ;  /* 0x0000000dff009219 */ /* 0x000fe40000011600 */
[----:B------:R-:W-:Y:S01]  /*5e10*/  R2UR UR41, R20 ;  /* 0x00000000142972ca */ /* 0x000fe200000e0000 */
[----:B------:R-:W-:Y:S01]  /*5e20*/  VIADD R78, R78, 0x1 ;  /* 0x000000014e4e7836 */ /* 0x000fe20000000000 */
[----:B------:R-:W-:Y:S02]  /*5e30*/  @!P1 SHF.R.U32.HI R2, RZ, R14, R3 ;  /* 0x0000000eff029219 */ /* 0x000fe40000011603 */
[----:B------:R-:W-:Y:S02]  /*5e40*/  @!P1 SEL R3, R31, R0, !P2 ;  /* 0x000000001f039207 */ /* 0x000fe40005000000 */
[----:B------:R-:W-:Y:S02]  /*5e50*/  @!P1 SEL R2, R29, R2, !P0 ;  /* 0x000000021d029207 */ /* 0x000fe40004000000 */
[----:B------:R-:W-:Y:S01]  /*5e60*/  @P4 SHF.R.U32.HI R71, RZ, 0x10, R17 ;  /* 0x00000010ff474819 */ /* 0x000fe20000011611 */
[----:B------:R-:W-:Y:S02]  /*5e70*/  USHF.L.U32 UR42, UR42, 0x6, URZ ;  /* 0x000000062a2a7899 */ /* 0x000fe400080006ff */
[----:B------:R-:W-:Y:S02]  /*5e80*/  @!P1 IMAD.IADD R0, R2, 0x1, -R3 ;  /* 0x0000000102009824 */ /* 0x000fe400078e0a03 */
[----:B------:R-:W-:Y:S01]  /*5e90*/  @!P1 IMAD.IADD R2, R3, 0x1, -R2 ;  /* 0x0000000103029824 */ /* 0x000fe200078e0a02 */
[----:B------:R-:W-:Y:S01]  /*5ea0*/  USHF.L.U32 UR41, UR41, 0x6, URZ ;  /* 0x0000000629297899 */ /* 0x000fe200080006ff */
[----:B------:R-:W-:Y:S02]  /*5eb0*/  @!P1 IMAD R31, R0, R9, R31 ;  /* 0x00000009001f9224 */ /* 0x000fe400078e021f */
[----:B------:R-:W-:Y:S01]  /*5ec0*/  @!P1 IMAD R29, R2, R10, R29 ;  /* 0x0000000a021d9224 */ /* 0x000fe200078e021d */
[----:B------:R-:W-:Y:S08]  /*5ed0*/  BRA.U !UP0, `(.L_x_104) ;  /* 0x00000001087c7547 */ /* 0x000ff0000b800000 */
[----:B------:R-:W1:Y:S01]  /*5ee0*/  LDCU.64 UR8, c[0x4][0x80] ;  /* 0x01001000ff0877ac */ /* 0x000e620008000a00 */
[----:B------:R-:W-:Y:S01]  /*5ef0*/  MOV R2, 0x0 ;  /* 0x0000000000027802 */ /* 0x000fe20000000f00 */
[----:B------:R-:W-:Y:S02]  /*5f00*/  HFMA2 R12, -RZ, RZ, 0, 5.9604644775390625e-08 ;  /* 0x00000001ff0c7431 */ /* 0x000fe400000001ff */
[----:B------:R-:W-:Y:S01]  /*5f10*/  IMAD.MOV.U32 R8, RZ, RZ, 0x70 ;  /* 0x00000070ff087424 */ /* 0x000fe200078e00ff */
[----:B------:R2:W3:Y:S01]  /*5f20*/  LDC.64 R14, c[0x4][R2] ;  /* 0x01000000020e7b82 */ /* 0x0004e20000000a00 */
[----:B------:R-:W4:Y:S01]  /*5f30*/  LDCU.64 UR6, c[0x4][0x88] ;  /* 0x01001100ff0677ac */ /* 0x000f220008000a00 */
[----:B------:R-:W-:Y:S01]  /*5f40*/  IMAD.MOV.U32 R13, RZ, RZ, RZ ;  /* 0x000000ffff0d7224 */ /* 0x000fe200078e00ff */
[----:B------:R-:W2:Y:S01]  /*5f50*/  LDCU.64 UR4, c[0x4][0x8] ;  /* 0x01000100ff0477ac */ /* 0x000ea20008000a00 */
[----:B-1----:R-:W-:Y:S01]  /*5f60*/  MOV R5, UR9 ;  /* 0x0000000900057c02 */ /* 0x002fe20008000f00 */
[----:B------:R-:W-:Y:S01]  /*5f70*/  IMAD.U32 R4, RZ, RZ, UR8 ;  /* 0x00000008ff047e24 */ /* 0x000fe2000f8e00ff */
[----:B----4-:R-:W-:Y:S01]  /*5f80*/  MOV R7, UR7 ;  /* 0x0000000700077c02 */ /* 0x010fe20008000f00 */
[----:B------:R-:W-:Y:S01]  /*5f90*/  IMAD.U32 R6, RZ, RZ, UR6 ;  /* 0x00000006ff067e24 */ /* 0x000fe2000f8e00ff */
[----:B--2---:R-:W-:Y:S01]  /*5fa0*/  MOV R11, UR5 ;  /* 0x00000005000b7c02 */ /* 0x004fe20008000f00 */
[----:B------:R-:W-:Y:S02]  /*5fb0*/  IMAD.U32 R10, RZ, RZ, UR4 ;  /* 0x00000004ff0a7e24 */ /* 0x000fe4000f8e00ff */
[----:B------:R-:W-:Y:S07]  /*5fc0*/  LEPC R20, `(.L_x_105) ;  /* 0x000000001014794e */ /* 0x000fee0000000000 */
[----:B---3-5:R-:W-:Y:S05]  /*5fd0*/  CALL.ABS.NOINC R14 ;  /* 0x000000000e007343 */ /* 0x028fea0003c00000 */
.L_x_105:
[----:B------:R-:W1:Y:S01]  /*5fe0*/  LDCU.64 UR8, c[0x4][0x80] ;  /* 0x01001000ff0877ac */ /* 0x000e620008000a00 */
[----:B------:R-:W2:Y:S01]  /*5ff0*/  LDC.64 R2, c[0x4][R2] ;  /* 0x0100000002027b82 */ /* 0x000ea20000000a00 */
[----:B------:R-:W-:Y:S02]  /*6000*/  HFMA2 R12, -RZ, RZ, 0, 5.9604644775390625e-08 ;  /* 0x00000001ff0c7431 */ /* 0x000fe400000001ff */
[----:B------:R-:W-:Y:S02]  /*6010*/  IMAD.MOV.U32 R8, RZ, RZ, 0x70 ;  /* 0x00000070ff087424 */ /* 0x000fe400078e00ff */
[----:B------:R-:W-:Y:S01]  /*6020*/  IMAD.MOV.U32 R13, RZ, RZ, RZ ;  /* 0x000000ffff0d7224 */ /* 0x000fe200078e00ff */
[----:B------:R-:W3:Y:S01]  /*6030*/  LDCU.64 UR6, c[0x4][0x88] ;  /* 0x01001100ff0677ac */ /* 0x000ee20008000a00 */
[----:B------:R-:W4:Y:S01]  /*6040*/  LDCU.64 UR4, c[0x4][0x8] ;  /* 0x01000100ff0477ac */ /* 0x000f220008000a00 */
[----:B-1----:R-:W-:Y:S02]  /*6050*/  MOV R4, UR8 ;  /* 0x0000000800047c02 */ /* 0x002fe40008000f00 */
[----:B------:R-:W-:Y:S02]  /*6060*/  MOV R5, UR9 ;  /* 0x0000000900057c02 */ /* 0x000fe40008000f00 */
[----:B---3--:R-:W-:Y:S01]  /*6070*/  MOV R7, UR7 ;  /* 0x0000000700077c02 */ /* 0x008fe20008000f00 */
[----:B------:R-:W-:Y:S01]  /*6080*/  IMAD.U32 R6, RZ, RZ, UR6 ;  /* 0x00000006ff067e24 */ /* 0x000fe2000f8e00ff */
[----:B----4-:R-:W-:Y:S01]  /*6090*/  MOV R11, UR5 ;  /* 0x00000005000b7c02 */ /* 0x010fe20008000f00 */
[----:B------:R-:W-:Y:S02]  /*60a0*/  IMAD.U32 R10, RZ, RZ, UR4 ;  /* 0x00000004ff0a7e24 */ /* 0x000fe4000f8e00ff */
[----:B------:R-:W-:Y:S07]  /*60b0*/  LEPC R20, `(.L_x_104) ;  /* 0x000000001014794e */ /* 0x000fee0000000000 */
[----:B--2---:R-:W-:Y:S05]  /*60c0*/  CALL.ABS.NOINC R2 ;  /* 0x0000000002007343 */ /* 0x004fea0003c00000 */
.L_x_104:
[----:B------:R-:W-:Y:S01]  /*60d0*/  ISETP.NE.U32.AND P4, PT, R54, RZ, PT ;  /* 0x000000ff3600720c */ /* 0x000fe20003f85070 */
[----:B------:R-:W-:Y:S01]  /*60e0*/  UISETP.NE.AND UP2, UPT, UR53, URZ, UPT ;  /* 0x000000ff3500728c */ /* 0x000fe2000bf45270 */
[----:B------:R-:W-:Y:S01]  /*60f0*/  ISETP.NE.U32.AND P2, PT, RZ, UR38, PT ;  /* 0x00000026ff007c0c */ /* 0x000fe2000bf45070 */
[----:B------:R-:W-:Y:S01]  /*6100*/  UISETP.NE.U32.AND UP1, UPT, UR44, URZ, UPT ;  /* 0x000000ff2c00728c */ /* 0x000fe2000bf25070 */
[----:B------:R-:W-:Y:S01]  /*6110*/  ISETP.NE.AND.EX P4, PT, R55, RZ, PT, P4 ;  /* 0x000000ff3700720c */ /* 0x000fe20003f85340 */
[----:B------:R-:W-:Y:S01]  /*6120*/  UPLOP3.LUT UP0, UPT, UPT, UPT, UPT, 0x40, 0x4 ;  /* 0x000000000004789c */ /* 0x000fe20003f0e870 */
[----:B------:R-:W-:Y:S01]  /*6130*/  ISETP.NE.AND.EX P2, PT, RZ, UR39, PT, P2 ;  /* 0x00000027ff007c0c */ /* 0x000fe2000bf45320 */
[----:B------:R-:W-:Y:S01]  /*6140*/  UISETP.NE.AND.EX UP1, UPT, UR45, URZ, UPT, UP1 ;  /* 0x000000ff2d00728c */ /* 0x000fe2000bf25310 */
[----:B------:R-:W-:Y:S04]  /*6150*/  PLOP3.LUT P1, PT, PT, PT, UP2, 0x80, 0x8 ;  /* 0x000000000008781c */ /* 0x000fe80003f2f028 */
[----:B------:R-:W-:Y:S06]  /*6160*/  @UP2 UPLOP3.LUT UP0, UPT, UPT, UPT, UP1, 0x80, 0x8 ;  /* 0x000000000008289c */ /* 0x000fec0003f0f010 */
[----:B------:R-:W-:Y:S01]  /*6170*/  PLOP3.LUT P0, PT, PT, PT, UP0, 0x80, 0x8 ;  /* 0x000000000008781c */ /* 0x000fe20003f0f008 */
[----:B------:R-:W-:Y:S01]  /*6180*/  @!UPT UIADD3 URZ, UPT, UPT, URZ, URZ, URZ ;  /* 0x000000fffffff290 */ /* 0x000fe2000fffe0ff */
[----:B------:R-:W-:Y:S11]  /*6190*/  BRA.U !UP1, `(.L_x_106) ;  /* 0x0000000109387547 */ /* 0x000ff6000b800000 */
[----:B------:R-:W-:Y:S01]  /*61a0*/  UISETP.NE.U32.AND UP0, UPT, UR38, URZ, UPT ;  /* 0x000000ff2600728c */ /* 0x000fe2000bf05070 */
[----:B------:R-:W-:Y:S02]  /*61b0*/  HFMA2 R0, -RZ, RZ, 0, 5.9604644775390625e-08 ;  /* 0x00000001ff007431 */ /* 0x000fe400000001ff */
[----:B------:R-:W-:Y:S01]  /*61c0*/  IMAD.MOV.U32 R59, RZ, RZ, 0x1 ;  /* 0x00000001ff3b7424 */ /* 0x000fe200078e00ff */
[----:B------:R-:W-:Y:S06]  /*61d0*/  UISETP.NE.AND.EX UP0, UPT, UR39, URZ, UPT, UP0 ;  /* 0x000000ff2700728c */ /* 0x000fec000bf05300 */
[----:B------:R-:W-:Y:S05]  /*61e0*/  PLOP3.LUT P3, PT, PT, PT, UP0, 0x80, 0x8 ;  /* 0x000000000008781c */ /* 0x000fea0003f6f008 */
[----:B------:R-:W1:Y:S01]  /*61f0*/  @UP0 LDCU.64 UR6, c[0x0][0x888] ;  /* 0x00011100ff0607ac */ /* 0x000e620008000a00 */
[----:B------:R-:W-:Y:S07]  /*6200*/  @UP0 UIMAD UR4, UR36, UR44, URZ ;  /* 0x0000002c240402a4 */ /* 0x000fee000f8e02ff */
[----:B------:R-:W-:Y:S01]  /*6210*/  @!P3 PRMT R59, R0, 0x7610, R59 ;  /* 0x00007610003bb816 */ /* 0x000fe2000000003b */
[----:B-1----:R-:W-:Y:S03]  /*6220*/  @UP0 UIMAD.WIDE UR6, UR4, 0x4, UR6 ;  /* 0x00000004040608a5 */ /* 0x002fe6000f8e0206 */
[----:B------:R-:W1:Y:S03]  /*6230*/  @!UP0 LDCU UR4, c[0x0][0x880] ;  /* 0x00011000ff0487ac */ /* 0x000e660008000800 */
[----:B------:R-:W-:Y:S01]  /*6240*/  IMAD.U32 R2, RZ, RZ, UR6 ;  /* 0x00000006ff027e24 */ /* 0x000fe2000f8e00ff */
[----:B------:R-:W-:Y:S05]  /*6250*/  MOV R3, UR7 ;  /* 0x0000000700037c02 */ /* 0x000fea0008000f00 */
[----:B-----5:R2:W5:Y:S02]  /*6260*/  @P3 LDG.E R35, desc[UR46][R2.64] ;  /* 0x0000002e02233981 */ /* 0x020564000c1e1900 */
[----:B-12---:R-:W-:Y:S02]  /*6270*/  @!P3 IMAD.U32 R35, RZ, RZ, UR4 ;  /* 0x00000004ff23be24 */ /* 0x006fe4000f8e00ff */
.L_x_106:
[----:B------:R-:W-:Y:S05]  /*6280*/  @!P4 BRA `(.L_x_107) ;  /* 0x000000000020c947 */ /* 0x000fea0003800000 */
[----:B------:R-:W-:Y:S04]  /*6290*/  ISETP.NE.U32.AND P3, PT, R52, RZ, PT ;  /* 0x000000ff3400720c */ /* 0x000fe80003f65070 */
[----:B------:R-:W-:Y:S11]  /*62a0*/  ISETP.NE.AND.EX P3, PT, R53, RZ, PT, P3 ;  /* 0x000000ff3500720c */ /* 0x000ff60003f65330 */
[----:B------:R-:W-:Y:S02]  /*62b0*/  @!UPT UIADD3 URZ, UPT, UPT, URZ, URZ, URZ ;  /* 0x000000fffffff290 */ /* 0x000fe4000fffe0ff */
[----:B------:R-:W1:Y:S01]  /*62c0*/  @P3 LDC.64 R2, c[0x0][0x8a8] ;  /* 0x00022a00ff023b82 */ /* 0x000e620000000a00 */
[----:B------:R-:W-:Y:S04]  /*62d0*/  @P3 IMAD R0, R54, UR36, RZ ;  /* 0x0000002436003c24 */ /* 0x000fe8000f8e02ff */
[----:B-1----:R-:W-:Y:S05]  /*62e0*/  @P3 IMAD.WIDE R2, R0, 0x4, R2 ;  /* 0x0000000400023825 */ /* 0x002fea00078e0202 */
[----:B-----5:R1:W5:Y:S02]  /*62f0*/  @P3 LDG.E R32, desc[UR46][R2.64] ;  /* 0x0000002e02203981 */ /* 0x020364000c1e1900 */
[----:B-1----:R-:W2:Y:S02]  /*6300*/  @!P3 LDC R32, c[0x0][0x8a0] ;  /* 0x00022800ff20bb82 */ /* 0x002ea40000000800 */
.L_x_107:
[----:B-----5:R-:W-:Y:S01]  /*6310*/  FSETP.NEU.AND P3, PT, R35, RZ, PT ;  /* 0x000000ff2300720b */ /* 0x020fe20003f6d000 */
[----:B------:R-:W-:Y:S01]  /*6320*/  ULOP3.LUT UR4, UR51, 0x1, URZ, 0x3c, !UPT ;  /* 0x0000000133047892 */ /* 0x000fe2000f8e3cff */
[----:B------:R-:W-:Y:S01]  /*6330*/  SEL R5, RZ, 0xffffffff, P2 ;  /* 0xffffffffff057807 */ /* 0x000fe20001000000 */
[----:B------:R-:W-:Y:S01]  /*6340*/  IMAD.U32 R38, RZ, RZ, UR56 ;  /* 0x00000038ff267e24 */ /* 0x000fe2000f8e00ff */
[----:B------:R-:W-:Y:S01]  /*6350*/  @P1 LOP3.LUT P2, RZ, R59, 0xff, RZ, 0xc0, !PT ;  /* 0x000000ff3bff1812 */ /* 0x000fe2000784c0ff */
[----:B------:R-:W-:Y:S01]  /*6360*/  IMAD.SHL.U32 R81, R68, 0x2, RZ ;  /* 0x0000000244517824 */ /* 0x000fe200078e00ff */
[----:B------:R-:W-:Y:S01]  /*6370*/  @P1 SEL R2, RZ, 0xffffffff, P3 ;  /* 0xffffffffff021807 */ /* 0x000fe20001800000 */
[----:B------:R-:W-:Y:S01]  /*6380*/  IMAD.U32 R83, RZ, RZ, UR4 ;  /* 0x00000004ff537e24 */ /* 0x000fe2000f8e00ff */
[----:B------:R-:W-:Y:S01]  /*6390*/  LEA R76, R30, UR48, 0x3 ;  /* 0x000000301e4c7c11 */ /* 0x000fe2000f8e18ff */
[----:B------:R-:W-:Y:S01]  /*63a0*/  IMAD.SHL.U32 R38, R38, 0x1000, RZ ;  /* 0x0000100026267824 */ /* 0x000fe200078e00ff */
[----:B------:R-:W-:Y:S01]  /*63b0*/  @P0 SEL R2, R5, R2, !P2 ;  /* 0x0000000205020207 */ /* 0x000fe20005000000 */
[----:B------:R-:W-:Y:S01]  /*63c0*/  BSSY B1, `(.L_x_108) ;  /* 0x0000035000017945 */ /* 0x000fe20003800000 */
[----:B------:R-:W-:Y:S01]  /*63d0*/  SHF.L.U32 R3, R73, 0x1f, RZ ;  /* 0x0000001f49037819 */ /* 0x000fe200000006ff */
[----:B------:R-:W-:Y:S01]  /*63e0*/  IMAD.MOV.U32 R82, RZ, RZ, 0x1 ;  /* 0x00000001ff527424 */ /* 0x000fe200078e00ff */
[----:B------:R-:W-:Y:S01]  /*63f0*/  @P1 LOP3.LUT R2, R2, 0x1, RZ, 0xc0, !PT ;  /* 0x0000000102021812 */ /* 0x000fe200078ec0ff */
[----:B------:R-:W-:Y:S01]  /*6400*/  IMAD R34, R30, 0x20, R33 ;  /* 0x000000201e227824 */ /* 0x000fe200078e0221 */
[----:B------:R-:W-:Y:S01]  /*6410*/  PLOP3.LUT P2, PT, PT, PT, UP1, 0x80, 0x8 ;  /* 0x000000000008781c */ /* 0x000fe20003f4f018 */
[----:B------:R-:W-:Y:S01]  /*6420*/  IMAD.U32 R80, RZ, RZ, UR56 ;  /* 0x00000038ff507e24 */ /* 0x000fe2000f8e00ff */
[----:B------:R-:W-:Y:S01]  /*6430*/  ISETP.NE.U32.OR P5, PT, R2, 0x1, !P1 ;  /* 0x000000010200780c */ /* 0x000fe20004fa5470 */
[----:B------:R-:W-:Y:S01]  /*6440*/  IMAD.U32 R2, RZ, RZ, UR56 ;  /* 0x00000038ff027e24 */ /* 0x000fe2000f8e00ff */
[----:B------:R-:W-:Y:S02]  /*6450*/  CS2R R50, SRZ ;  /* 0x0000000000327805 */ /* 0x000fe4000001ff00 */
[----:B------:R-:W-:Y:S02]  /*6460*/  CS2R R48, SRZ ;  /* 0x0000000000307805 */ /* 0x000fe4000001ff00 */
[----:B------:R-:W-:Y:S02]  /*6470*/  P2R R79, PR, RZ, 0x20 ;  /* 0x00000020ff4f7803 */ /* 0x000fe40000000000 */
[----:B------:R-:W-:Y:S02]  /*6480*/  CS2R R42, SRZ ;  /* 0x00000000002a7805 */ /* 0x000fe4000001ff00 */
[----:B------:R-:W-:Y:S02]  /*6490*/  LEA R0, R2, UR48, 0x3 ;  /* 0x0000003002007c11 */ /* 0x000fe4000f8e18ff */
[----:B------:R-:W-:Y:S02]  /*64a0*/  CS2R R40, SRZ ;  /* 0x0000000000287805 */ /* 0x000fe4000001ff00 */
[----:B------:R-:W-:Y:S02]  /*64b0*/  SEL R2, RZ, 0xffffffff, P3 ;  /* 0xffffffffff027807 */ /* 0x000fe40001800000 */
[----:B------:R-:W-:Y:S02]  /*64c0*/  LOP3.LUT P3, R77, R59, 0xff, RZ, 0xc0, !PT ;  /* 0x000000ff3b4d7812 */ /* 0x000fe4000786c0ff */
[----:B------:R-:W-:Y:S02]  /*64d0*/  IADD3 R39, PT, PT, R38, UR48, R81 ;  /* 0x0000003026277c10 */ /* 0x000fe4000fffe051 */
[----:B------:R-:W-:Y:S02]  /*64e0*/  @P5 SHF.L.U32 R7, R83, 0x1f, RZ ;  /* 0x0000001f53075819 */ /* 0x000fe400000006ff */
[----:B------:R-:W-:Y:S02]  /*64f0*/  @P2 SEL R2, R5, R2, !P3 ;  /* 0x0000000205022207 */ /* 0x000fe40005800000 */
[----:B------:R-:W1:Y:S02]  /*6500*/  @P5 SYNCS.PHASECHK.TRANS64.TRYWAIT P1, [R0+URZ+0x80], R7 ;  /* 0x00008007000055a7 */ /* 0x000e6400080211ff */
[----:B------:R-:W-:Y:S04]  /*6510*/  LOP3.LUT R2, R2, 0x1, RZ, 0xc0, !PT ;  /* 0x0000000102027812 */ /* 0x000fe800078ec0ff */
[----:B------:R-:W-:Y:S04]  /*6520*/  ISETP.NE.U32.AND P4, PT, R2, 0x1, PT ;  /* 0x000000010200780c */ /* 0x000fe80003f85070 */
[----:B------:R-:W-:Y:S01]  /*6530*/  P2R R85, PR, RZ, 0x10 ;  /* 0x00000010ff557803 */ /* 0x000fe20000000000 */
[----:B------:R3:W4:Y:S01]  /*6540*/  SYNCS.PHASECHK.TRANS64.TRYWAIT P0, [R76+URZ+0xe0], R3 ;  /* 0x0000e0034c0075a7 */ /* 0x00072200080011ff */
[----:B-1----:R-:W-:Y:S01]  /*6550*/  @P5 SEL R82, RZ, 0x1, !P1 ;  /* 0x00000001ff525807 */ /* 0x002fe20004800000 */
[----:B---3--:R-:W-:Y:S06]  /*6560*/  @!P5 BRA `(.L_x_109) ;  /* 0x000000000068d947 */ /* 0x008fec0003800000 */
[----:B------:R-:W-:Y:S01]  /*6570*/  LOP3.LUT P5, RZ, R69, 0x40, RZ, 0xc0, !PT ;  /* 0x0000004045ff7812 */ /* 0x000fe200078ac0ff */
[C---:B------:R-:W-:Y:S01]  /*6580*/  VIADD R4, R39.reuse, 0x200 ;  /* 0x0000020027047836 */ /* 0x040fe20000000000 */
[----:B------:R-:W-:Y:S01]  /*6590*/  ISETP.NE.AND P2, PT, R82, RZ, PT ;  /* 0x000000ff5200720c */ /* 0x000fe20003f45270 */
[----:B------:R-:W-:Y:S01]  /*65a0*/  BSSY B0, `(.L_x_110) ;  /* 0x000000d000007945 */ /* 0x000fe20003800000 */
[----:B------:R-:W-:Y:S01]  /*65b0*/  PLOP3.LUT P1, PT, PT, PT, PT, 0x8, 0x80 ;  /* 0x000000000080781c */ /* 0x000fe20003f2e170 */
[----:B------:R-:W-:Y:S01]  /*65c0*/  @P4 VIADD R2, R39, 0x210 ;  /* 0x0000021027024836 */ /* 0x000fe20000000000 */
[----:B------:R-:W-:Y:S02]  /*65d0*/  @P4 PLOP3.LUT P1, PT, P5, PT, PT, 0x80, 0x8 ;  /* 0x000000000008481c */ /* 0x000fe40002f2f070 */
[----:B------:R-:W-:Y:S02]  /*65e0*/  CS2R R50, SRZ ;  /* 0x0000000000327805 */ /* 0x000fe4000001ff00 */
[----:B------:R-:W-:Y:S02]  /*65f0*/  CS2R R48, SRZ ;  /* 0x0000000000307805 */ /* 0x000fe4000001ff00 */
[----:B------:R-:W-:Y:S02]  /*6600*/  CS2R R42, SRZ ;  /* 0x00000000002a7805 */ /* 0x000fe4000001ff00 */
[----:B------:R-:W-:Y:S05]  /*6610*/  CS2R R40, SRZ ;  /* 0x0000000000287805 */ /* 0x000fea000001ff00 */
[----:B------:R-:W-:Y:S01]  /*6620*/  @P1 VIADD R2, R4, 0xfffffff0 ;  /* 0xfffffff004021836 */ /* 0x000fe20000000000 */
[----:B------:R-:W-:Y:S06]  /*6630*/  @P2 BRA `(.L_x_111) ;  /* 0x00000000000c2947 */ /* 0x000fec0003800000 */
[----:B------:R-:W-:Y:S04]  /*6640*/  SHF.L.U32 R5, R83, 0x1f, RZ ;  /* 0x0000001f53057819 */ /* 0x000fe800000006ff */
[----:B------:R-:W1:Y:S02]  /*6650*/  SYNCS.PHASECHK.TRANS64.TRYWAIT P1, [R0+URZ+0x80], R5 ;  /* 0x00008005000075a7 */ /* 0x000e6400080211ff */
[----:B-1----:R-:W-:Y:S05]  /*6660*/  @!P1 BRA `(.L_x_112) ;  /* 0x00000020004c9947 */ /* 0x002fea0003800000 */
.L_x_111:
[----:B------:R-:W-:Y:S05]  /*6670*/  BSYNC B0 ;  /* 0x0000000000007941 */ /* 0x000fea0003800000 */
.L_x_110:
[----:B------:R-:W-:Y:S01]  /*6680*/  UIADD3 UR5, UPT, UPT, UR56, 0x1, URZ ;  /* 0x0000000138057890 */ /* 0x000fe2000fffe0ff */
[----:B------:R-:W-:Y:S03]  /*6690*/  ISETP.NE.AND P1, PT, R85, RZ, PT ;  /* 0x000000ff5500720c */ /* 0x000fe60003f25270 */
[----:B------:R-:W-:Y:S04]  /*66a0*/  UISETP.NE.AND UP0, UPT, UR5, 0x3, UPT ;  /* 0x000000030500788c */ /* 0x000fe8000bf05270 */
[----:B------:R-:W-:Y:S02]  /*66b0*/  USEL UR4, URZ, 0x1, UP0 ;  /* 0x00000001ff047887 */ /* 0x000fe40008000000 */
[----:B------:R-:W-:Y:S04]  /*66c0*/  USEL UR5, UR5, URZ, UP0 ;  /* 0x000000ff05057287 */ /* 0x000fe80008000000 */
[----:B------:R3:W1:Y:S01]  /*66d0*/  @P1 LDS.128 R48, [R2] ;  /* 0x0000000002301984 */ /* 0x0006620000000c00 */
[----:B------:R-:W-:Y:S01]  /*66e0*/  LOP3.LUT R83, R83, UR4, RZ, 0x3c, !PT ;  /* 0x0000000453537c12 */ /* 0x000fe2000f8e3cff */
[----:B------:R-:W-:Y:S02]  /*66f0*/  IMAD.U32 R80, RZ, RZ, UR5 ;  /* 0x00000005ff507e24 */ /* 0x000fe4000f8e00ff */
[----:B------:R3:W1:Y:S04]  /*6700*/  @P1 LDS.128 R40, [R39+0x200] ;  /* 0x0002000027281984 */ /* 0x0006680000000c00 */
.L_x_109:
[----:B------:R-:W-:Y:S05]  /*6710*/  BSYNC B1 ;  /* 0x0000000000017941 */ /* 0x000fea0003800000 */
.L_x_108:
[----:B-1----:R-:W-:Y:S04]  /*6720*/  SHF.R.U32.HI R5, RZ, 0x15, R34 ;  /* 0x00000015ff057819 */ /* 0x002fe80000011622 */
[----:B------:R-:W-:Y:S01]  /*6730*/  LOP3.LUT P1, RZ, R5, 0x3, R70, 0x48, !PT ;  /* 0x0000000305ff7812 */ /* 0x000fe20007824846 */
[----:B------:R-:W-:Y:S01]  /*6740*/  @!UPT UIADD3 URZ, UPT, UPT, URZ, URZ, URZ ;  /* 0x000000fffffff290 */ /* 0x000fe2000fffe0ff */
[----:B----4-:R-:W-:Y:S11]  /*6750*/  @P0 BRA `(.L_x_113) ;  /* 0x0000000000080947 */ /* 0x010ff60003800000 */
[----:B------:R-:W1:Y:S02]  /*6760*/  SYNCS.PHASECHK.TRANS64.TRYWAIT P0, [R76+URZ+0xe0], R3 ;  /* 0x0000e0034c0075a7 */ /* 0x000e6400080011ff */
[----:B-1----:R-:W-:Y:S05]  /*6770*/  @!P0 BRA `(.L_x_114) ;  /* 0x00000020001c8947 */ /* 0x002fea0003800000 */
.L_x_113:
[----:B------:R-:W-:Y:S05]  /*6780*/  @!P1 BRA `(.L_x_115) ;  /* 0x0000000000409947 */ /* 0x000fea0003800000 */
[----:B------:R-:W4:Y:S01]  /*6790*/  LDCU.64 UR8, c[0x4][0x70] ;  /* 0x01000e00ff0877ac */ /* 0x000f220008000a00 */
[----:B-1----:R-:W-:Y:S01]  /*67a0*/  MOV R3, 0x0 ;  /* 0x0000000000037802 */ /* 0x002fe20000000f00 */
[----:B------:R-:W-:Y:S02]  /*67b0*/  HFMA2 R12, -RZ, RZ, 0, 5.9604644775390625e-08 ;  /* 0x00000001ff0c7431 */ /* 0x000fe400000001ff */
[----:B------:R-:W-:Y:S02]  /*67c0*/  IMAD.MOV.U32 R8, RZ, RZ, 0x192 ;  /* 0x00000192ff087424 */ /* 0x000fe400078e00ff */
[----:B------:R-:W-:Y:S01]  /*67d0*/  IMAD.MOV.U32 R13, RZ, RZ, RZ ;  /* 0x000000ffff0d7224 */ /* 0x000fe200078e00ff */
[----:B------:R-:W1:Y:S01]  /*67e0*/  LDCU.64 UR6, c[0x4][0x78] ;  /* 0x01000f00ff0677ac */ /* 0x000e620008000a00 */
[----:B---3--:R-:W3:Y:S01]  /*67f0*/  LDC.64 R2, c[0x4][R3] ;  /* 0x0100000003027b82 */ /* 0x008ee20000000a00 */
[----:B------:R-:W5:Y:S01]  /*6800*/  LDCU.64 UR4, c[0x4][0x10] ;  /* 0x01000200ff0477ac */ /* 0x000f620008000a00 */
[----:B----4-:R-:W-:Y:S01]  /*6810*/  MOV R5, UR9 ;  /* 0x0000000900057c02 */ /* 0x010fe20008000f00 */
[----:B------:R-:W-:Y:S01]  /*6820*/  IMAD.U32 R4, RZ, RZ, UR8 ;  /* 0x00000008ff047e24 */ /* 0x000fe2000f8e00ff */
[----:B-1----:R-:W-:Y:S01]  /*6830*/  MOV R7, UR7 ;  /* 0x0000000700077c02 */ /* 0x002fe20008000f00 */
[----:B------:R-:W-:Y:S01]  /*6840*/  IMAD.U32 R6, RZ, RZ, UR6 ;  /* 0x00000006ff067e24 */ /* 0x000fe2000f8e00ff */
[----:B-----5:R-:W-:Y:S01]  /*6850*/  MOV R11, UR5 ;  /* 0x00000005000b7c02 */ /* 0x020fe20008000f00 */
[----:B------:R-:W-:Y:S02]  /*6860*/  IMAD.U32 R10, RZ, RZ, UR4 ;  /* 0x00000004ff0a7e24 */ /* 0x000fe4000f8e00ff */
[----:B------:R-:W-:Y:S07]  /*6870*/  LEPC R20, `(.L_x_115) ;  /* 0x000000001014794e */ /* 0x000fee0000000000 */
[----:B--23--:R-:W-:Y:S05]  /*6880*/  CALL.ABS.NOINC R2 ;  /* 0x0000000002007343 */ /* 0x00cfea0003c00000 */
.L_x_115:
[----:B------:R-:W-:Y:S05]  /*6890*/  WARPSYNC.ALL ;  /* 0x0000000000007948 */ /* 0x000fea0003800000 */
[----:B------:R-:W-:Y:S01]  /*68a0*/  R2UR UR4, R34 ;  /* 0x00000000220472ca */ /* 0x000fe200000e0000 */
[--C-:B------:R-:W-:Y:S01]  /*68b0*/  HADD2.F32 R20, -RZ, R40.reuse.H0_H0 ;  /* 0x20000028ff147230 */ /* 0x100fe20000004100 */
[----:B------:R-:W-:Y:S01]  /*68c0*/  MOV R84, 0x10 ;  /* 0x0000001000547802 */ /* 0x000fe20000000f00 */
[----:B------:R-:W-:Y:S01]  /*68d0*/  HADD2.F32 R21, -RZ, R40.H1_H1 ;  /* 0x30000028ff157230 */ /* 0x000fe20000004100 */
[----:B------:R-:W-:Y:S01]  /*68e0*/  LOP3.LUT P6, RZ, R69, 0x40, RZ, 0xc0, !PT ;  /* 0x0000004045ff7812 */ /* 0x000fe200078cc0ff */
[----:B------:R-:W-:Y:S01]  /*68f0*/  HADD2.F32 R36, -RZ, R41.H1_H1 ;  /* 0x30000029ff247230 */ /* 0x000fe20000004100 */
[----:B------:R-:W-:Y:S01]  /*6900*/  ISETP.NE.AND P0, PT, R74, RZ, PT ;  /* 0x000000ff4a00720c */ /* 0x000fe20003f05270 */
[----:B------:R-:W-:Y:S01]  /*6910*/  HADD2.F32 R37, -RZ, R43.H0_H0 ;  /* 0x2000002bff257230 */ /* 0x000fe20000004100 */
[----:B------:R-:W-:Y:S01]  /*6920*/  SEL R84, R84, 0xfffffff0, !P6 ;  /* 0xfffffff054547807 */ /* 0x000fe20007000000 */
[----:B------:R-:W-:Y:S03]  /*6930*/  BSSY.RECONVERGENT B0, `(.L_x_116) ;  /* 0x000004e000007945 */ /* 0x000fe60003800200 */
[----:B------:R-:W-:Y:S01]  /*6940*/  IADD3 R86, PT, PT, R39, R84, RZ ;  /* 0x0000005427567210 */ /* 0x000fe20007ffe0ff */
[----:B------:R-:W2:Y:S02]  /*6950*/  LDTM.x16 R4, tmem[UR4] ;  /* 0x00000004000479ee */ /* 0x000ea40008240000 */
[C---:B--2---:R-:W-:Y:S01]  /*6960*/  FMUL R0, R32.reuse, R4 ;  /* 0x0000000420007220 */ /* 0x044fe20000400000 */
[C---:B---3--:R-:W-:Y:S01]  /*6970*/  FMUL R2, R32.reuse, R5 ;  /* 0x0000000520027220 */ /* 0x048fe20000400000 */
[C---:B-1----:R-:W-:Y:S01]  /*6980*/  FMUL R3, R32.reuse, R6 ;  /* 0x0000000620037220 */ /* 0x042fe20000400000 */
[C---:B------:R-:W-:Y:S01]  /*6990*/  FMUL R7, R32.reuse, R7 ;  /* 0x0000000720077220 */ /* 0x040fe20000400000 */
[C---:B------:R-:W-:Y:S01]  /*69a0*/  FFMA R0, R35.reuse, R20, R0 ;  /* 0x0000001423007223 */ /* 0x040fe20000000000 */
[----:B------:R-:W-:Y:S02]  /*69b0*/  HADD2.F32 R20, -RZ, R41.H0_H0 ;  /* 0x20000029ff147230 */ /* 0x000fe40000004100 */
[C---:B------:R-:W-:Y:S01]  /*69c0*/  FFMA R2, R35.reuse, R21, R2 ;  /* 0x0000001523027223 */ /* 0x040fe20000000002 */
[--C-:B------:R-:W-:Y:S02]  /*69d0*/  HADD2.F32 R21, -RZ, R42.reuse.H0_H0 ;  /* 0x2000002aff157230 */ /* 0x100fe40000004100 */
[C---:B------:R-:W-:Y:S01]  /*69e0*/  FMUL R4, R32.reuse, R8 ;  /* 0x0000000820047220 */ /* 0x040fe20000400000 */
[C---:B------:R-:W-:Y:S01]  /*69f0*/  FMUL R5, R32.reuse, R9 ;  /* 0x0000000920057220 */ /* 0x040fe20000400000 */
[C---:B------:R-:W-:Y:S01]  /*6a00*/  FFMA R3, R35.reuse, R20, R3 ;  /* 0x0000001423037223 */ /* 0x040fe20000000003 */
[----:B------:R-:W-:Y:S02]  /*6a10*/  HADD2.F32 R20, -RZ, R42.H1_H1 ;  /* 0x3000002aff147230 */ /* 0x000fe40000004100 */
[C---:B------:R-:W-:Y:S01]  /*6a20*/  FFMA R7, R35.reuse, R36, R7 ;  /* 0x0000002423077223 */ /* 0x040fe20000000007 */
[C---:B------:R-:W-:Y:S01]  /*6a30*/  FMUL R6, R32.reuse, R10 ;  /* 0x0000000a20067220 */ /* 0x040fe20000400000 */
[----:B------:R-:W-:Y:S02]  /*6a40*/  HADD2.F32 R36, -RZ, R43.H1_H1 ;  /* 0x3000002bff247230 */ /* 0x000fe40000004100 */
[C---:B------:R-:W-:Y:S01]  /*6a50*/  FMUL R11, R32.reuse, R11 ;  /* 0x0000000b200b7220 */ /* 0x040fe20000400000 */
[C---:B------:R-:W-:Y:S01]  /*6a60*/  FFMA R4, R35.reuse, R21, R4 ;  /* 0x0000001523047223 */ /* 0x040fe20000000004 */
[C---:B------:R-:W-:Y:S01]  /*6a70*/  FFMA R5, R35.reuse, R20, R5 ;  /* 0x0000001423057223 */ /* 0x040fe20000000005 */
[C---:B------:R-:W-:Y:S01]  /*6a80*/  FFMA R6, R35.reuse, R37, R6 ;  /* 0x0000002523067223 */ /* 0x040fe20000000006 */
[--C-:B------:R-:W-:Y:S02]  /*6a90*/  HADD2.F32 R20, -RZ, R48.reuse.H0_H0 ;  /* 0x20000030ff147230 */ /* 0x100fe40000004100 */
[C---:B------:R-:W-:Y:S01]  /*6aa0*/  FFMA R11, R35.reuse, R36, R11 ;  /* 0x00000024230b7223 */ /* 0x040fe2000000000b */
[C---:B------:R-:W-:Y:S01]  /*6ab0*/  FMUL R8, R32.reuse, R12 ;  /* 0x0000000c20087220 */ /* 0x040fe20000400000 */
[----:B------:R-:W-:Y:S02]  /*6ac0*/  HADD2.F32 R36, -RZ, R48.H1_H1 ;  /* 0x30000030ff247230 */ /* 0x000fe40000004100 */
[C---:B------:R-:W-:Y:S01]  /*6ad0*/  FMUL R9, R32.reuse, R13 ;  /* 0x0000000d20097220 */ /* 0x040fe20000400000 */
[--C-:B------:R-:W-:Y:S02]  /*6ae0*/  HADD2.F32 R21, -RZ, R49.reuse.H0_H0 ;  /* 0x20000031ff157230 */ /* 0x100fe40000004100 */
[C---:B------:R-:W-:Y:S01]  /*6af0*/  FMUL R10, R32.reuse, R14 ;  /* 0x0000000e200a7220 */ /* 0x040fe20000400000 */
[C---:B------:R-:W-:Y:S01]  /*6b00*/  FFMA R8, R35.reuse, R20, R8 ;  /* 0x0000001423087223 */ /* 0x040fe20000000008 */
[----:B------:R-:W-:Y:S02]  /*6b10*/  HADD2.F32 R20, -RZ, R49.H1_H1 ;  /* 0x30000031ff147230 */ /* 0x000fe40000004100 */
[C---:B------:R-:W-:Y:S01]  /*6b20*/  FFMA R9, R35.reuse, R36, R9 ;  /* 0x0000002423097223 */ /* 0x040fe20000000009 */
[C---:B------:R-:W-:Y:S01]  /*6b30*/  FMUL R15, R32.reuse, R15 ;  /* 0x0000000f200f7220 */ /* 0x040fe20000400000 */
[C---:B------:R-:W-:Y:S01]  /*6b40*/  FFMA R10, R35.reuse, R21, R10 ;  /* 0x00000015230a7223 */ /* 0x040fe2000000000a */
[--C-:B------:R-:W-:Y:S02]  /*6b50*/  HADD2.F32 R21, -RZ, R50.reuse.H0_H0 ;  /* 0x20000032ff157230 */ /* 0x100fe40000004100 */
[C---:B------:R-:W-:Y:S01]  /*6b60*/  FMUL R12, R32.reuse, R16 ;  /* 0x00000010200c7220 */ /* 0x040fe20000400000 */
[----:B------:R-:W-:Y:S02]  /*6b70*/  HADD2.F32 R36, -RZ, R50.H1_H1 ;  /* 0x30000032ff247230 */ /* 0x000fe40000004100 */
[C---:B------:R-:W-:Y:S01]  /*6b80*/  FFMA R15, R35.reuse, R20, R15 ;  /* 0x00000014230f7223 */ /* 0x040fe2000000000f */
[C---:B------:R-:W-:Y:S01]  /*6b90*/  FMUL R13, R32.reuse, R17 ;  /* 0x00000011200d7220 */ /* 0x040fe20000400000 */
[--C-:B------:R-:W-:Y:S02]  /*6ba0*/  HADD2.F32 R37, -RZ, R51.reuse.H0_H0 ;  /* 0x20000033ff257230 */ /* 0x100fe40000004100 */
[C---:B------:R-:W-:Y:S01]  /*6bb0*/  FMUL R14, R32.reuse, R18 ;  /* 0x00000012200e7220 */ /* 0x040fe20000400000 */
[----:B------:R-:W-:Y:S02]  /*6bc0*/  HADD2.F32 R20, -RZ, R51.H1_H1 ;  /* 0x30000033ff147230 */ /* 0x000fe40000004100 */
[----:B------:R-:W-:Y:S01]  /*6bd0*/  FMUL R19, R32, R19 ;  /* 0x0000001320137220 */ /* 0x000fe20000400000 */
[----:B------:R-:W-:Y:S01]  /*6be0*/  F2FP.F16.F32.PACK_AB R44, R2, R0 ;  /* 0x00000000022c723e */ /* 0x000fe200000000ff */
[----:B------:R-:W-:Y:S01]  /*6bf0*/  FFMA R12, R35, R21, R12 ;  /* 0x00000015230c7223 */ /* 0x000fe2000000000c */
[----:B------:R-:W-:Y:S01]  /*6c00*/  F2FP.F16.F32.PACK_AB R45, R7, R3 ;  /* 0x00000003072d723e */ /* 0x000fe200000000ff */
[----:B------:R-:W-:Y:S01]  /*6c10*/  FFMA R13, R35, R36, R13 ;  /* 0x00000024230d7223 */ /* 0x000fe2000000000d */
[----:B------:R-:W-:Y:S01]  /*6c20*/  F2FP.F16.F32.PACK_AB R46, R5, R4 ;  /* 0x00000004052e723e */ /* 0x000fe200000000ff */
[----:B------:R-:W-:Y:S01]  /*6c30*/  FFMA R14, R35, R37, R14 ;  /* 0x00000025230e7223 */ /* 0x000fe2000000000e */
[----:B------:R-:W-:Y:S01]  /*6c40*/  F2FP.F16.F32.PACK_AB R47, R11, R6 ;  /* 0x000000060b2f723e */ /* 0x000fe200000000ff */
[----:B------:R-:W-:Y:S01]  /*6c50*/  FFMA R19, R35, R20, R19 ;  /* 0x0000001423137223 */ /* 0x000fe20000000013 */
[----:B------:R-:W-:Y:S02]  /*6c60*/  F2FP.F16.F32.PACK_AB R64, R9, R8 ;  /* 0x000000080940723e */ /* 0x000fe400000000ff */
[----:B------:R-:W-:Y:S01]  /*6c70*/  F2FP.F16.F32.PACK_AB R65, R15, R10 ;  /* 0x0000000a0f41723e */ /* 0x000fe200000000ff */
[----:B------:R1:W-:Y:S01]  /*6c80*/  STS.128 [R39+0x200], R44 ;  /* 0x0002002c27007388 */ /* 0x0003e20000000c00 */
[----:B------:R-:W-:Y:S02]  /*6c90*/  F2FP.F16.F32.PACK_AB R66, R13, R12 ;  /* 0x0000000c0d42723e */ /* 0x000fe400000000ff */
[----:B------:R-:W-:Y:S05]  /*6ca0*/  F2FP.F16.F32.PACK_AB R67, R19, R14 ;  /* 0x0000000e1343723e */ /* 0x000fea00000000ff */
[----:B------:R1:W-:Y:S01]  /*6cb0*/  STS.128 [R86+0x200], R64 ;  /* 0x0002004056007388 */ /* 0x0003e20000000c00 */
[----:B------:R-:W-:Y:S01]  /*6cc0*/  @!PT LDS RZ, [RZ] ;  /* 0x00000000fffff984 */ /* 0x000fe20000000800 */
[----:B------:R-:W-:Y:S01]  /*6cd0*/  @!PT LDS RZ, [RZ] ;  /* 0x00000000fffff984 */ /* 0x000fe20000000800 */
[----:B------:R-:W-:Y:S01]  /*6ce0*/  @!PT LDS RZ, [RZ] ;  /* 0x00000000fffff984 */ /* 0x000fe20000000800 */
[----:B------:R-:W-:Y:S01]  /*6cf0*/  @!PT LDS RZ, [RZ] ;  /* 0x00000000fffff984 */ /* 0x000fe20000000800 */
[----:B------:R2:W-:Y:S07]  /*6d00*/  MEMBAR.ALL.CTA ;  /* 0x0000000000007992 */ /* 0x0005ee0000008000 */
[----:B--2---:R-:W2:Y:S02]  /*6d10*/  FENCE.VIEW.ASYNC.S ;  /* 0x00000000000073c6 */ /* 0x004ea40000000000 */
[----:B--2---:R-:W-:Y:S06]  /*6d20*/  BAR.SYNC.DEFER_BLOCKING 0x1, 0x80 ;  /* 0x0042000000007b1d */ /* 0x004fec0000010000 */
[----:B------:R-:W-:Y:S05]  /*6d30*/  @P0 BRA `(.L_x_117) ;  /* 0x0000000000340947 */ /* 0x000fea0003800000 */
[----:B------:R-:W-:Y:S01]  /*6d40*/  R2UR UR10, R38 ;  /* 0x00000000260a72ca */ /* 0x000fe200000e0000 */
[----:B------:R-:W-:Y:S01]  /*6d50*/  UIADD3 UR8, UP0, UPT, UR54, 0x680, URZ ;  /* 0x0000068036087890 */ /* 0x000fe2000ff1e0ff */
[----:B------:R-:W-:Y:S01]  /*6d60*/  UMOV UR43, UR36 ;  /* 0x00000024002b7c82 */ /* 0x000fe20008000000 */
[----:B------:R-:W-:Y:S02]  /*6d70*/  UIADD3 UR5, UPT, UPT, UR41, 0x20, URZ ;  /* 0x0000002029057890 */ /* 0x000fe4000fffe0ff */
[----:B------:R-:W-:Y:S01]  /*6d80*/  UIADD3.X UR9, UPT, UPT, URZ, UR55, URZ, UP0, !UPT ;  /* 0x00000037ff097290 */ /* 0x000fe200087fe4ff */
[----:B------:R-:W-:Y:S01]  /*6d90*/  UMOV UR6, UR42 ;  /* 0x0000002a00067c82 */ /* 0x000fe20008000000 */
[----:B------:R-:W-:Y:S06]  /*6da0*/  UMOV UR7, UR36 ;  /* 0x0000002400077c82 */ /* 0x000fec0008000000 */
[----:B------:R-:W-:Y:S04]  /*6db0*/  UIADD3 UR10, UPT, UPT, UR48, UR10, URZ ;  /* 0x0000000a300a7290 */ /* 0x000fe8000fffe0ff */
[----:B------:R-:W-:Y:S02]  /*6dc0*/  UIADD3 UR40, UPT, UPT, UR10, 0x200, URZ ;  /* 0x000002000a287890 */ /* 0x000fe4000fffe0ff */
[----:B------:R-:W-:Y:S07]  /*6dd0*/  UIADD3 UR4, UPT, UPT, UR10, 0xa00, URZ ;  /* 0x00000a000a047890 */ /* 0x000fee000fffe0ff */
[----:B------:R2:W-:Y:S02]  /*6de0*/  UTMASTG.3D [UR40], [UR8] ;  /* 0x00000028080073b5 */ /* 0x0005e40008010000 */
[----:B------:R2:W-:Y:S02]  /*6df0*/  UTMASTG.3D [UR4], [UR8] ;  /* 0x00000004080073b5 */ /* 0x0005e40008010000 */
[----:B--2---:R0:W-:Y:S02]  /*6e00*/  UTMACMDFLUSH ;  /* 0x00000000000079b7 */ /* 0x0041e40000000000 */
.L_x_117:
[----:B------:R-:W-:Y:S05]  /*6e10*/  BSYNC.RECONVERGENT B0 ;  /* 0x0000000000007941 */ /* 0x000fea0003800200 */
.L_x_116:
[----:B------:R-:W-:Y:S01]  /*6e20*/  UIADD3 UR40, UPT, UPT, UR56, 0x1, URZ ;  /* 0x0000000138287890 */ /* 0x000fe2000fffe0ff */
[----:B------:R-:W-:Y:S03]  /*6e30*/  BSSY.RECONVERGENT B0, `(.L_x_118) ;  /* 0x0000005000007945 */ /* 0x000fe60003800200 */
[----:B------:R-:W-:Y:S04]  /*6e40*/  UISETP.NE.AND UP0, UPT, UR40, 0x3, UPT ;  /* 0x000000032800788c */ /* 0x000fe8000bf05270 */
[----:B------:R-:W-:Y:S01]  /*6e50*/  USEL UR43, UR40, URZ, UP0 ;  /* 0x000000ff282b7287 */ /* 0x000fe20008000000 */
[----:B------:R-:W-:Y:S11]  /*6e60*/  @P0 BRA `(.L_x_119) ;  /* 0x0000000000040947 */ /* 0x000ff60003800000 */
[----:B------:R-:W-:Y:S04]  /*6e70*/  DEPBAR.LE SB0, 0x1 ;  /* 0x000080400000791a */ /* 0x000fe80000000000 */
.L_x_119:
[----:B------:R-:W-:Y:S05]  /*6e80*/  BSYNC.RECONVERGENT B0 ;  /* 0x0000000000007941 */ /* 0x000fea0003800200 */
.L_x_118:
[----:B------:R-:W-:Y:S01]  /*6e90*/  BAR.SYNC.DEFER_BLOCKING 0x1, 0x80 ;  /* 0x0042000000007b1d */ /* 0x000fe20000010000 */
[----:B------:R-:W-:Y:S01]  /*6ea0*/  ISETP.NE.AND P1, PT, R79, RZ, PT ;  /* 0x000000ff4f00720c */ /* 0x000fe20003f25270 */
[----:B------:R-:W-:Y:S01]  /*6eb0*/  UISETP.NE.AND UP0, UPT, UR50, URZ, UPT ;  /* 0x000000ff3200728c */ /* 0x000fe2000bf05270 */
[----:B------:R-:W-:Y:S11]  /*6ec0*/  LEA R2, R80, UR48, 0x3 ;  /* 0x0000003050027c11 */ /* 0x000ff6000f8e18ff */
[----:B------:R-:W-:Y:S01]  /*6ed0*/  @P1 SHF.L.U32 R3, R83, 0x1f, RZ ;  /* 0x0000001f53031819 */ /* 0x000fe200000006ff */
[----:B------:R-:W-:Y:S06]  /*6ee0*/  BRA.U !UP0, `(.L_x_120) ;  /* 0x0000000108247547 */ /* 0x000fec000b800000 */
[----:B------:R-:W-:Y:S01]  /*6ef0*/  IMAD.U32 R5, RZ, RZ, UR49 ;  /* 0x00000031ff057e24 */ /* 0x000fe2000f8e00ff */
[----:B------:R-:W-:Y:S01]  /*6f00*/  MOV R0, UR37 ;  /* 0x0000002500007c02 */ /* 0x000fe20008000f00 */
[----:B------:R-:W-:Y:S03]  /*6f10*/  UIADD3 UR49, UPT, UPT, UR49, 0x1, URZ ;  /* 0x0000000131317890 */ /* 0x000fe6000fffe0ff */
[----:B------:R-:W-:Y:S01]  /*6f20*/  @P1 LEA R5, R5, UR48, 0x3 ;  /* 0x0000003005051c11 */ /* 0x000fe2000f8e18ff */
[----:B------:R-:W-:Y:S04]  /*6f30*/  UISETP.NE.AND UP0, UPT, UR49, 0x3, UPT ;  /* 0x000000033100788c */ /* 0x000fe8000bf05270 */
[----:B------:R-:W-:Y:S01]  /*6f40*/  @P1 VIADD R5, R5, 0x98 ;  /* 0x0000009805051836 */ /* 0x000fe20000000000 */
[----:B------:R-:W-:Y:S04]  /*6f50*/  USEL UR49, UR49, URZ, UP0 ;  /* 0x000000ff31317287 */ /* 0x000fe80008000000 */
[----:B------:R-:W-:Y:S04]  /*6f60*/  @P1 PRMT R0, R0, 0x654, R5 ;  /* 0x0000065400001816 */ /* 0x000fe80000000005 */
[----:B------:R2:W-:Y:S04]  /*6f70*/  @P1 SYNCS.ARRIVE.TRANS64.RED.A1T0 RZ, [R0+URZ], RZ ;  /* 0x000000ff00ff19a7 */ /* 0x0005e800081004ff */
.L_x_120:
[----:B------:R-:W3:Y:S01]  /*6f80*/  @P1 SYNCS.PHASECHK.TRANS64.TRYWAIT P0, [R2+URZ+0x80], R3 ;  /* 0x00008003020015a7 */ /* 0x000ee200080011ff */
[----:B------:R-:W-:Y:S01]  /*6f90*/  BSSY B1, `(.L_x_121) ;  /* 0x0000012000017945 */ /* 0x000fe20003800000 */
[----:B---3--:R-:W-:Y:S03]  /*6fa0*/  @P1 SEL R82, RZ, 0x1, !P0 ;  /* 0x00000001ff521807 */ /* 0x008fe60004000000 */
[----:B------:R-:W-:Y:S05]  /*6fb0*/  @!P1 BRA `(.L_x_122) ;  /* 0x00000000003c9947 */ /* 0x000fea0003800000 */
[----:B------:R-:W-:Y:S01]  /*6fc0*/  ISETP.NE.AND P1, PT, R85, RZ, PT ;  /* 0x000000ff5500720c */ /* 0x000fe20003f25270 */
[----:B------:R-:W-:Y:S01]  /*6fd0*/  BSSY B0, `(.L_x_123) ;  /* 0x0000009000007945 */ /* 0x000fe20003800000 */
[----:B------:R-:W-:Y:S11]  /*6fe0*/  ISETP.NE.AND P0, PT, R82, RZ, PT ;  /* 0x000000ff5200720c */ /* 0x000ff60003f05270 */
[----:B------:R-:W-:Y:S05]  /*6ff0*/  @P1 IMAD R80, R80, 0x1000, R81 ;  /* 0x0000100050501824 */ /* 0x000fea00078e0251 */
[----:B------:R-:W-:Y:S05]  /*7000*/  @P1 IADD3 R3, PT, PT, R80, UR48, RZ ;  /* 0x0000003050031c10 */ /* 0x000fea000fffe0ff */
[----:B--2---:R-:W-:Y:S01]  /*7010*/  @P1 IMAD.IADD R0, R84, 0x1, R3 ;  /* 0x0000000154001824 */ /* 0x004fe200078e0203 */
[----:B------:R-:W-:Y:S06]  /*7020*/  @P0 BRA `(.L_x_124) ;  /* 0x00000000000c0947 */ /* 0x000fec0003800000 */
[----:B------:R-:W-:Y:S04]  /*7030*/  SHF.L.U32 R83, R83, 0x1f, RZ ;  /* 0x0000001f53537819 */ /* 0x000fe800000006ff */
[----:B------:R-:W2:Y:S02]  /*7040*/  SYNCS.PHASECHK.TRANS64.TRYWAIT P0, [R2+URZ+0x80], R83 ;  /* 0x00008053020075a7 */ /* 0x000ea400080011ff */
[----:B--2---:R-:W-:Y:S05]  /*7050*/  @!P0 BRA `(.L_x_125) ;  /* 0x0000001400f88947 */ /* 0x004fea0003800000 */
.L_x_124:
[----:B------:R-:W-:Y:S05]  /*7060*/  BSYNC B0 ;  /* 0x0000000000007941 */ /* 0x000fea0003800000 */
.L_x_123:
[----:B------:R-:W-:Y:S11]  /*7070*/  ISETP.NE.AND P0, PT, R85, RZ, PT ;  /* 0x000000ff5500720c */ /* 0x000ff60003f05270 */
[----:B------:R-:W-:Y:S02]  /*7080*/  @!UPT UIADD3 URZ, UPT, UPT, URZ, URZ, URZ ;  /* 0x000000fffffff290 */ /* 0x000fe4000fffe0ff */
[----:B------:R3:W4:Y:S04]  /*7090*/  @P0 LDS.128 R40, [R80+UR48+0x200] ;  /* 0x0002003050280984 */ /* 0x0007280008000c00 */
[----:B------:R3:W1:Y:S02]  /*70a0*/  @P0 LDS.128 R48, [R0+0x200] ;  /* 0x0002000000300984 */ /* 0x0006640000000c00 */
.L_x_122:
[----:B------:R-:W-:Y:S05]  /*70b0*/  BSYNC B1 ;  /* 0x0000000000017941 */ /* 0x000fea0003800000 */
.L_x_121:
[----:B------:R-:W-:Y:S05]  /*70c0*/  VIADD R3, R34, 0x10 ;  /* 0x0000001022037836 */ /* 0x000fea0000000000 */
[----:B------:R-:W-:Y:S04]  /*70d0*/  SHF.R.U32.HI R3, RZ, 0x15, R3 ;  /* 0x00000015ff037819 */ /* 0x000fe80000011603 */
[----:B------:R-:W-:Y:S11]  /*70e0*/  LOP3.LUT P0, RZ, R3, 0x3, R70, 0x48, !PT ;  /* 0x0000000303ff7812 */ /* 0x000ff60007804846 */
[----:B------:R-:W-:Y:S02]  /*70f0*/  @!UPT UIADD3 URZ, UPT, UPT, URZ, URZ, URZ ;  /* 0x000000fffffff290 */ /* 0x000fe4000fffe0ff */
[----:B------:R-:W-:Y:S05]  /*7100*/  @!P0 BRA `(.L_x_126) ;  /* 0x0000000000408947 */ /* 0x000fea0003800000 */
[----:B------:R-:W5:Y:S01]  /*7110*/  LDCU.64 UR8, c[0x4][0x70] ;  /* 0x01000e00ff0877ac */ /* 0x000f620008000a00 */
[----:B------:R-:W-:Y:S01]  /*7120*/  MOV R3, 0x0 ;  /* 0x0000000000037802 */ /* 0x000fe20000000f00 */
[----:B------:R-:W-:Y:S02]  /*7130*/  HFMA2 R12, -RZ, RZ, 0, 5.9604644775390625e-08 ;  /* 0x00000001ff0c7431 */ /* 0x000fe400000001ff */
[----:B------:R-:W-:Y:S02]  /*7140*/  IMAD.MOV.U32 R8, RZ, RZ, 0x192 ;  /* 0x00000192ff087424 */ /* 0x000fe400078e00ff */
[----:B------:R-:W-:Y:S01]  /*7150*/  IMAD.MOV.U32 R13, RZ, RZ, RZ ;  /* 0x000000ffff0d7224 */ /* 0x000fe200078e00ff */
[----:B------:R-:W3:Y:S01]  /*7160*/  LDCU.64 UR6, c[0x4][0x78] ;  /* 0x01000f00ff0677ac */ /* 0x000ee20008000a00 */
[----:B--2---:R-:W2:Y:S01]  /*7170*/  LDC.64 R2, c[0x4][R3] ;  /* 0x0100000003027b82 */ /* 0x004ea20000000a00 */
[----:B------:R-:W4:Y:S01]  /*7180*/  LDCU.64 UR4, c[0x4][0x10] ;  /* 0x01000200ff0477ac */ /* 0x000f220008000a00 */
[----:B-----5:R-:W-:Y:S01]  /*7190*/  MOV R5, UR9 ;  /* 0x0000000900057c02 */ /* 0x020fe20008000f00 */
[----:B------:R-:W-:Y:S01]  /*71a0*/  IMAD.U32 R4, RZ, RZ, UR8 ;  /* 0x00000008ff047e24 */ /* 0x000fe2000f8e00ff */
[----:B---3--:R-:W-:Y:S01]  /*71b0*/  MOV R7, UR7 ;  /* 0x0000000700077c02 */ /* 0x008fe20008000f00 */
[----:B------:R-:W-:Y:S01]  /*71c0*/  IMAD.U32 R6, RZ, RZ, UR6 ;  /* 0x00000006ff067e24 */ /* 0x000fe2000f8e00ff */
[----:B----4-:R-:W-:Y:S01]  /*71d0*/  MOV R11, UR5 ;  /* 0x00000005000b7c02 */ /* 0x010fe20008000f00 */
[----:B------:R-:W-:Y:S02]  /*71e0*/  IMAD.U32 R10, RZ, RZ, UR4 ;  /* 0x00000004ff0a7e24 */ /* 0x000fe4000f8e00ff */
[----:B------:R-:W-:Y:S07]  /*71f0*/  LEPC R20, `(.L_x_126) ;  /* 0x000000001014794e */ /* 0x000fee0000000000 */
[----:B-12---:R-:W-:Y:S05]  /*7200*/  CALL.ABS.NOINC R2 ;  /* 0x0000000002007343 */ /* 0x006fea0003c00000 */
.L_x_126:
[----:B------:R-:W-:Y:S01]  /*7210*/  ISETP.NE.AND P0, PT, R74, RZ, PT ;  /* 0x000000ff4a00720c */ /* 0x000fe20003f05270 */
[----:B------:R-:W-:Y:S05]  /*7220*/  WARPSYNC.ALL ;  /* 0x0000000000007948 */ /* 0x000fea0003800000 */
[----:B------:R-:W-:Y:S01]  /*7230*/  R2UR UR4, R34 ;  /* 0x00000000220472ca */ /* 0x000fe200000e0000 */
[--C-:B----4-:R-:W-:Y:S01]  /*7240*/  HADD2.F32 R20, -RZ, R40.reuse.H0_H0 ;  /* 0x20000028ff147230 */ /* 0x110fe20000004100 */
[----:B------:R-:W-:Y:S01]  /*7250*/  MOV R81, UR43 ;  /* 0x0000002b00517c02 */ /* 0x000fe20008000f00 */
[----:B------:R-:W-:Y:S01]  /*7260*/  HADD2.F32 R36, -RZ, R40.H1_H1 ;  /* 0x30000028ff247230 */ /* 0x000fe20000004100 */
[----:B------:R-:W-:Y:S01]  /*7270*/  IADD3 R76, PT, PT, R76, 0x100, RZ ;  /* 0x000001004c4c7810 */ /* 0x000fe20007ffe0ff */
[--C-:B------:R-:W-:Y:S01]  /*7280*/  HADD2.F32 R21, -RZ, R41.reuse.H0_H0 ;  /* 0x20000029ff157230 */ /* 0x100fe20000004100 */
[----:B------:R-:W-:Y:S01]  /*7290*/  LEA R82, R81, R68, 0xb ;  /* 0x0000004451527211 */ /* 0x000fe200078e58ff */
[----:B------:R-:W-:Y:S01]  /*72a0*/  HADD2.F32 R37, -RZ, R41.H1_H1 ;  /* 0x30000029ff257230 */ /* 0x000fe20000004100 */
[----:B------:R-:W-:Y:S01]  /*72b0*/  LOP3.LUT R76, R76, 0xfefffff8, RZ, 0xc0, !PT ;  /* 0xfefffff84c4c7812 */ /* 0x000fe200078ec0ff */
[--C-:B-1----:R-:W-:Y:S01]  /*72c0*/  HADD2.F32 R39, -RZ, R42.reuse.H0_H0 ;  /* 0x2000002aff277230 */ /* 0x102fe20000004100 */
[----:B------:R-:W-:Y:S01]  /*72d0*/  LEA R85, R82, UR48, 0x1 ;  /* 0x0000003052557c11 */ /* 0x000fe2000f8e08ff */
[----:B------:R-:W-:Y:S01]  /*72e0*/  HADD2.F32 R38, -RZ, R42.H1_H1 ;  /* 0x3000002aff267230 */ /* 0x000fe20000004100 */
[----:B------:R-:W-:Y:S01]  /*72f0*/  BSSY.RECONVERGENT B0, `(.L_x_127) ;  /* 0x000004f000007945 */ /* 0x000fe20003800200 */
[----:B------:R-:W1:Y:S01]  /*7300*/  LDTM.x16 R4, tmem[UR4+0x10] ;  /* 0x00001004000479ee */ /* 0x000e620008240000 */
[----:B------:R-:W-:Y:S01]  /*7310*/  NOP ;  /* 0x0000000000007918 */ /* 0x000fe20000000000 */
[----:B-1----:R1:W-:Y:S01]  /*7320*/  SYNCS.ARRIVE.TRANS64.RED.A1T0 RZ, [R76+URZ], RZ ;  /* 0x000000ff4cff79a7 */ /* 0x0023e200081004ff */
[----:B------:R-:W-:Y:S01]  /*7330*/  IADD3 R84, PT, PT, R84, R85, RZ ;  /* 0x0000005554547210 */ /* 0x000fe20007ffe0ff */
[--C-:B------:R-:W-:Y:S02]  /*7340*/  HADD2.F32 R40, -RZ, R43.reuse.H0_H0 ;  /* 0x2000002bff287230 */ /* 0x100fe40000004100 */
[----:B------:R-:W-:Y:S02]  /*7350*/  HADD2.F32 R42, -RZ, R43.H1_H1 ;  /* 0x3000002bff2a7230 */ /* 0x000fe40000004100 */
        /* <DEDUP_REMOVED lines=8> */
[C---:B------:R-:W-:Y:S01]  /*73e0*/  FMUL R4, R32.reuse, R4 ;  /* 0x0000000420047220 */ /* 0x040fe20000400000 */
[C---:B------:R-:W-:Y:S01]  /*73f0*/  FMUL R5, R32.reuse, R5 ;  /* 0x0000000520057220 */ /* 0x040fe20000400000 */
[C---:B------:R-:W-:Y:S01]  /*7400*/  FMUL R6, R32.reuse, R6 ;  /* 0x0000000620067220 */ /* 0x040fe20000400000 */
[C---:B--23--:R-:W-:Y:S01]  /*7410*/  FMUL R0, R32.reuse, R7 ;  /* 0x0000000720007220 */ /* 0x04cfe20000400000 */
[C---:B------:R-:W-:Y:S01]  /*7420*/  FFMA R4, R35.reuse, R20, R4 ;  /* 0x0000001423047223 */ /* 0x040fe20000000004 */
[C---:B------:R-:W-:Y:S01]  /*7430*/  FMUL R2, R32.reuse, R8 ;  /* 0x0000000820027220 */ /* 0x040fe20000400000 */
        /* <DEDUP_REMOVED lines=20> */
[----:B------:R-:W-:Y:S01]  /*7580*/  FFMA R15, R35, R46, R15 ;  /* 0x0000002e230f7223 */ /* 0x000fe2000000000f */
[----:B------:R-:W-:Y:S01]  /*7590*/  FMUL R19, R32, R19 ;  /* 0x0000001320137220 */ /* 0x000fe20000400000 */
[----:B------:R-:W-:Y:S01]  /*75a0*/  F2FP.F16.F32.PACK_AB R64, R5, R4 ;  /* 0x000000040540723e */ /* 0x000fe200000000ff */
[C---:B------:R-:W-:Y:S01]  /*75b0*/  FFMA R12, R35.reuse, R45, R12 ;  /* 0x0000002d230c7223 */ /* 0x040fe2000000000c */
        /* <DEDUP_REMOVED lines=20> */
[----:B------:R-:W-:Y:S02]  /*7700*/  UIADD3 UR12, UP0, UPT, UR54, 0x680, URZ ;  /* 0x00000680360c7890 */ /* 0x000fe4000ff1e0ff */
[----:B------:R-:W-:Y:S02]  /*7710*/  ULEA UR4, UR43, UR48, 0xc ;  /* 0x000000302b047291 */ /* 0x000fe4000f8e60ff */
[----:B------:R-:W-:Y:S02]  /*7720*/  UIADD3 UR9, UPT, UPT, UR41, 0x10, URZ ;  /* 0x0000001029097890 */ /* 0x000fe4000fffe0ff */
[----:B------:R-:W-:Y:S02]  /*7730*/  UIADD3 UR8, UPT, UPT, UR4, 0x200, URZ ;  /* 0x0000020004087890 */ /* 0x000fe4000fffe0ff */
[----:B------:R-:W-:Y:S01]  /*7740*/  UIADD3.X UR13, UPT, UPT, URZ, UR55, URZ, UP0, !UPT ;  /* 0x00000037ff0d7290 */ /* 0x000fe200087fe4ff */
[----:B------:R-:W-:Y:S01]  /*7750*/  UMOV UR10, UR42 ;  /* 0x0000002a000a7c82 */ /* 0x000fe20008000000 */
[----:B------:R-:W-:Y:S01]  /*7760*/  UMOV UR11, UR36 ;  /* 0x00000024000b7c82 */ /* 0x000fe20008000000 */
[----:B------:R-:W-:Y:S02]  /*7770*/  UIADD3 UR5, UPT, UPT, UR41, 0x30, URZ ;  /* 0x0000003029057890 */ /* 0x000fe4000fffe0ff */
[----:B------:R-:W-:Y:S01]  /*7780*/  UIADD3 UR4, UPT, UPT, UR4, 0xa00, URZ ;  /* 0x00000a0004047890 */ /* 0x000fe2000fffe0ff */
[----:B------:R-:W-:Y:S03]  /*7790*/  UMOV UR6, UR42 ;  /* 0x0000002a00067c82 */ /* 0x000fe60008000000 */
[----:B------:R2:W-:Y:S01]  /*77a0*/  UTMASTG.3D [UR8], [UR12] ;  /* 0x000000080c0073b5 */ /* 0x0005e20008010000 */
[----:B------:R-:W-:Y:S04]  /*77b0*/  UMOV UR7, UR36 ;  /* 0x0000002400077c82 */ /* 0x000fe80008000000 */
[----:B------:R2:W-:Y:S02]  /*77c0*/  UTMASTG.3D [UR4], [UR12] ;  /* 0x000000040c0073b5 */ /* 0x0005e40008010000 */
[----:B--2---:R0:W-:Y:S02]  /*77d0*/  UTMACMDFLUSH ;  /* 0x00000000000079b7 */ /* 0x0041e40000000000 */
.L_x_128:
[----:B------:R-:W-:Y:S05]  /*77e0*/  BSYNC.RECONVERGENT B0 ;  /* 0x0000000000007941 */ /* 0x000fea0003800200 */
.L_x_127:
[----:B------:R-:W-:Y:S01]  /*77f0*/  UIADD3 UR43, UPT, UPT, UR43, 0x1, URZ ;  /* 0x000000012b2b7890 */ /* 0x000fe2000fffe0ff */
[----:B------:R-:W-:Y:S03]  /*7800*/  BSSY.RECONVERGENT B0, `(.L_x_129) ;  /* 0x0000008000007945 */ /* 0x000fe60003800200 */
[----:B------:R-:W-:Y:S04]  /*7810*/  UISETP.NE.AND UP0, UPT, UR43, 0x3, UPT ;  /* 0x000000032b00788c */ /* 0x000fe8000bf05270 */
[----:B------:R-:W-:Y:S02]  /*7820*/  UISETP.EQ.XOR UP1, UPT, UR40, 0x3, !UP0 ;  /* 0x000000032800788c */ /* 0x000fe4000c722a70 */
[----:B------:R-:W-:Y:S02]  /*7830*/  USEL UR56, UR43, URZ, UP0 ;  /* 0x000000ff2b387287 */ /* 0x000fe40008000000 */
[----:B------:R-:W-:Y:S04]  /*7840*/  USEL UR4, URZ, 0x1, !UP1 ;  /* 0x00000001ff047887 */ /* 0x000fe8000c800000 */
[----:B------:R-:W-:Y:S01]  /*7850*/  ULOP3.LUT UR51, UR51, UR4, URZ, 0x3c, !UPT ;  /* 0x0000000433337292 */ /* 0x000fe2000f8e3cff */
[----:B------:R-:W-:Y:S11]  /*7860*/  @P0 BRA `(.L_x_130) ;  /* 0x0000000000040947 */ /* 0x000ff60003800000 */
[----:B------:R-:W-:Y:S04]  /*7870*/  DEPBAR.LE SB0, 0x1 ;  /* 0x000080400000791a */ /* 0x000fe80000000000 */
.L_x_130:
[----:B------:R-:W-:Y:S05]  /*7880*/  BSYNC.RECONVERGENT B0 ;  /* 0x0000000000007941 */ /* 0x000fea0003800200 */
.L_x_129:
[----:B------:R-:W-:Y:S01]  /*7890*/  BAR.SYNC.DEFER_BLOCKING 0x1, 0x80 ;  /* 0x0042000000007b1d */ /* 0x000fe20000010000 */
[----:B------:R-:W-:Y:S01]  /*78a0*/  UISETP.NE.AND UP0, UPT, UR50, -0x2, UPT ;  /* 0xfffffffe3200788c */ /* 0x000fe2000bf05270 */
[----:B------:R-:W-:Y:S08]  /*78b0*/  IADD3 R0, PT, PT, R30, 0x1, RZ ;  /* 0x000000011e007810 */ /* 0x000ff00007ffe0ff */
[----:B------:R-:W-:Y:S05]  /*78c0*/  BRA.U !UP0, `(.L_x_131) ;  /* 0x0000000108287547 */ /* 0x000fea000b800000 */
[----:B------:R-:W-:Y:S01]  /*78d0*/  ISETP.NE.AND P0, PT, R79, RZ, PT ;  /* 0x000000ff4f00720c */ /* 0x000fe20003f05270 */
[----:B------:R-:W-:Y:S01]  /*78e0*/  IMAD.U32 R3, RZ, RZ, UR49 ;  /* 0x00000031ff037e24 */ /* 0x000fe2000f8e00ff */
[----:B------:R-:W-:Y:S01]  /*78f0*/  UIADD3 UR49, UPT, UPT, UR49, 0x1, URZ ;  /* 0x0000000131317890 */ /* 0x000fe2000fffe0ff */
[----:B------:R-:W-:Y:S03]  /*7900*/  IMAD.U32 R2, RZ, RZ, UR37 ;  /* 0x00000025ff027e24 */ /* 0x000fe6000f8e00ff */
[----:B------:R-:W-:Y:S04]  /*7910*/  UISETP.NE.AND UP0, UPT, UR49, 0x3, UPT ;  /* 0x000000033100788c */ /* 0x000fe8000bf05270 */
[----:B------:R-:W-:Y:S03]  /*7920*/  USEL UR49, UR49, URZ, UP0 ;  /* 0x000000ff31317287 */ /* 0x000fe60008000000 */
[----:B------:R-:W-:Y:S05]  /*7930*/  @P0 LEA R3, R3, UR48, 0x3 ;  /* 0x0000003003030c11 */ /* 0x000fea000f8e18ff */
[----:B------:R-:W-:Y:S05]  /*7940*/  @P0 VIADD R3, R3, 0x98 ;  /* 0x0000009803030836 */ /* 0x000fea0000000000 */
[----:B------:R-:W-:Y:S04]  /*7950*/  @P0 PRMT R2, R2, 0x654, R3 ;  /* 0x0000065402020816 */ /* 0x000fe80000000003 */
[----:B------:R2:W-:Y:S03]  /*7960*/  @P0 SYNCS.ARRIVE.TRANS64.RED.A1T0 RZ, [R2+URZ], RZ ;  /* 0x000000ff02ff09a7 */ /* 0x0005e600081004ff */
.L_x_131:
[----:B------:R-:W-:Y:S01]  /*7970*/  ISETP.NE.AND P2, PT, R75, RZ, PT ;  /* 0x000000ff4b00720c */ /* 0x000fe20003f45270 */
[----:B------:R-:W-:Y:S01]  /*7980*/  UIADD3 UR50, UPT, UPT, UR50, 0x2, URZ ;  /* 0x0000000232327890 */ /* 0x000fe2000fffe0ff */
[----:B------:R-:W-:Y:S01]  /*7990*/  ISETP.NE.AND P0, PT, R78, 0x2, PT ;  /* 0x000000024e00780c */ /* 0x000fe20003f05270 */
[----:B------:R-:W-:Y:S01]  /*79a0*/  IMAD.IADD R20, R29, 0x1, R58 ;  /* 0x000000011d147824 */ /* 0x000fe200078e023a */
[----:B------:R-:W-:Y:S01]  /*79b0*/  ISETP.NE.AND P1, PT, R0, 0x4, PT ;  /* 0x000000040000780c */ /* 0x000fe20003f25270 */
[----:B------:R-:W-:Y:S01]  /*79c0*/  IMAD.IADD R21, R31, 0x1, R60 ;  /* 0x000000011f157824 */ /* 0x000fe200078e023c */
[----:B------:R-:W-:Y:S02]  /*79d0*/  SEL R3, RZ, 0x1, P0 ;  /* 0x00000001ff037807 */ /* 0x000fe40000000000 */
[----:B--2---:R-:W-:Y:S02]  /*79e0*/  SEL R2, RZ, 0x1, P1 ;  /* 0x00000001ff027807 */ /* 0x004fe40000800000 */
[----:B------:R-:W-:Y:S02]  /*79f0*/  LOP3.LUT R72, R72, R3, RZ, 0x3c, !PT ;  /* 0x0000000348487212 */ /* 0x000fe400078e3cff */
[----:B------:R-:W-:Y:S02]  /*7a00*/  LOP3.LUT R73, R73, R2, RZ, 0x3c, !PT ;  /* 0x0000000249497212 */ /* 0x000fe400078e3cff */
[----:B------:R-:W-:Y:S02]  /*7a10*/  @P2 R2UR UR36, R71 ;  /* 0x00000000472422ca */ /* 0x000fe400000e0000 */
[----:B------:R-:W-:Y:S02]  /*7a20*/  SEL R78, R78, RZ, P0 ;  /* 0x000000ff4e4e7207 */ /* 0x000fe40000000000 */
[----:B------:R-:W-:Y:S01]  /*7a30*/  SEL R30, R0, RZ, P1 ;  /* 0x000000ff001e7207 */ /* 0x000fe20000800000 */
[----:B------:R-:W-:Y:S10]  /*7a40*/  @P2 BRA `(.L_x_132) ;  /* 0xffffffdc00c82947 */ /* 0x000ff4000383ffff */
[----:B------:R-:W-:-:S09]  /*7a50*/  UISETP.NE.AND UP0, UPT, UR53, URZ, UPT ;  /* 0x000000ff3500728c */ /* 0x000fd2000bf05270 */
[----:B------:R-:W-:Y:S05]  /*7a60*/  BRA.U !UP0, `(.L_x_133) ;  /* 0x0000000108487547 */ /* 0x000fea000b800000 */
[----:B------:R-:W2:Y:S02]  /*7a70*/  LDCU.64 UR4, c[0x0][0x890] ;  /* 0x00011200ff0477ac */ /* 0x000ea40008000a00 */
[----:B--2---:R-:W-:-:S04]  /*7a80*/  UISETP.NE.U32.AND UP0, UPT, UR4, URZ, UPT ;  /* 0x000000ff0400728c */ /* 0x004fc8000bf05070 */
[----:B------:R-:W-:-:S09]  /*7a90*/  UISETP.NE.AND.EX UP0, UPT, UR5, URZ, UPT, UP0 ;  /* 0x000000ff0500728c */ /* 0x000fd2000bf05300 */
[----:B------:R-:W-:Y:S05]  /*7aa0*/  BRA.U UP0, `(.L_x_134) ;  /* 0x00000001000c7547 */ /* 0x000fea000b800000 */
[----:B------:R-:W-:-:S13]  /*7ab0*/  FSETP.NEU.AND P0, PT, R35, RZ, PT ;  /* 0x000000ff2300720b */ /* 0x000fda0003f0d000 */
[----:B------:R-:W-:Y:S05]  /*7ac0*/  @!P0 EXIT ;  /* 0x000000000000894d */ /* 0x000fea0003800000 */
[----:B------:R-:W-:Y:S05]  /*7ad0*/  BRA `(.L_x_133) ;  /* 0x00000000002c7947 */ /* 0x000fea0003800000 */
.L_x_134:
[----:B------:R-:W-:Y:S01]  /*7ae0*/  ISETP.NE.AND P0, PT, R77, RZ, PT ;  /* 0x000000ff4d00720c */ /* 0x000fe20003f05270 */
[----:B------:R-:W-:-:S12]  /*7af0*/  BSSY.RECONVERGENT B0, `(.L_x_133) ;  /* 0x0000009000007945 */ /* 0x000fd80003800200 */
[----:B------:R-:W-:Y:S05]  /*7b00*/  @P0 BRA `(.L_x_135) ;  /* 0x0000000000140947 */ /* 0x000fea0003800000 */
[----:B------:R-:W2:Y:S02]  /*7b10*/  LDCU.64 UR4, c[0x0][0x888] ;  /* 0x00011100ff0477ac */ /* 0x000ea40008000a00 */
[----:B--2---:R-:W-:-:S04]  /*7b20*/  ISETP.NE.U32.AND P0, PT, RZ, UR4, PT ;  /* 0x00000004ff007c0c */ /* 0x004fc8000bf05070 */
[----:B------:R-:W-:-:S13]  /*7b30*/  ISETP.NE.AND.EX P0, PT, RZ, UR5, PT, P0 ;  /* 0x00000005ff007c0c */ /* 0x000fda000bf05300 */
[----:B------:R-:W-:Y:S05]  /*7b40*/  @!P0 EXIT ;  /* 0x000000000000894d */ /* 0x000fea0003800000 */
[----:B------:R-:W-:Y:S05]  /*7b50*/  BRA `(.L_x_136) ;  /* 0x0000000000087947 */ /* 0x000fea0003800000 */
.L_x_135:
[----:B------:R-:W-:-:S13]  /*7b60*/  FSETP.NEU.AND P0, PT, R35, RZ, PT ;  /* 0x000000ff2300720b */ /* 0x000fda0003f0d000 */
[----:B------:R-:W-:Y:S05]  /*7b70*/  @!P0 EXIT ;  /* 0x000000000000894d */ /* 0x000fea0003800000 */
.L_x_136:
[----:B------:R-:W-:Y:S05]  /*7b80*/  BSYNC.RECONVERGENT B0 ;  /* 0x0000000000007941 */ /* 0x000fea0003800200 */
.L_x_133:
[----:B------:R-:W-:Y:S01]  /*7b90*/  ULEA UR4, UR49, UR48, 0x3 ;  /* 0x0000003031047291 */ /* 0x000fe2000f8e18ff */
[----:B------:R-:W-:-:S04]  /*7ba0*/  DEPBAR.LE SB0, 0x0 ;  /* 0x000080000000791a */ /* 0x000fc80000000000 */
[----:B------:R-:W-:-:S04]  /*7bb0*/  UIADD3 UR4, UPT, UPT, UR4, 0x98, URZ ;  /* 0x0000009804047890 */ /* 0x000fc8000fffe0ff */
[----:B------:R-:W-:-:S09]  /*7bc0*/  UPRMT UR4, UR37, 0x654, UR4 ;  /* 0x0000065425047896 */ /* 0x000fd20008000004 */
[----:B------:R-:W-:Y:S01]  /*7bd0*/  SYNCS.ARRIVE.TRANS64.RED.A1T0 RZ, [UR4], RZ ;  /* 0x000000ffffff79a7 */ /* 0x000fe20008100404 */
[----:B------:R-:W-:Y:S05]  /*7be0*/  EXIT ;  /* 0x000000000000794d */ /* 0x000fea0003800000 */
.L_x_24:
[----:B--2---:R2:W4:Y:S02]  /*7bf0*/  SYNCS.PHASECHK.TRANS64.TRYWAIT P0, [R3+URZ+0x130], R2 ;  /* 0x00013002030075a7 */ /* 0x00452400080011ff */
[----:B----4-:R-:W-:Y:S05]  /*7c00*/  @!P0 NANOSLEEP.SYNCS 0x989680 ;  /* 0x009896800000895d */ /* 0x010fea0003900000 */
[----:B------:R-:W4:Y:S02]  /*7c10*/  @!P0 SYNCS.PHASECHK.TRANS64 P0, [R3+URZ+0x130], R2 ;  /* 0x00013002030085a7 */ /* 0x000f2400080010ff */
[----:B----4-:R-:W-:Y:S05]  /*7c20*/  @!P0 BRA `(.L_x_24) ;  /* 0xfffffffc00f08947 */ /* 0x010fea000383ffff */
[----:B------:R-:W-:Y:S05]  /*7c30*/  BRA `(.L_x_137) ;  /* 0xffffff9c00107947 */ /* 0x000fea000383ffff */
.L_x_27:
[----:B-1----:R-:W-:-:S07]  /*7c40*/  MOV R2, UR33 ;  /* 0x0000002100027c02 */ /* 0x002fce0008000f00 */
.L_x_138:
[----:B-1----:R1:W2:Y:S02]  /*7c50*/  SYNCS.PHASECHK.TRANS64.TRYWAIT P0, [R2+URZ+0x40], R5 ;  /* 0x00004005020075a7 */ /* 0x0022a400080011ff */
[----:B--2---:R-:W-:Y:S05]  /*7c60*/  @!P0 NANOSLEEP.SYNCS 0x989680 ;  /* 0x009896800000895d */ /* 0x004fea0003900000 */
[----:B------:R-:W2:Y:S02]  /*7c70*/  @!P0 SYNCS.PHASECHK.TRANS64 P0, [R2+URZ+0x40], R5 ;  /* 0x00004005020085a7 */ /* 0x000ea400080010ff */
[----:B--2---:R-:W-:Y:S05]  /*7c80*/  @!P0 BRA `(.L_x_138) ;  /* 0xfffffffc00f08947 */ /* 0x004fea000383ffff */
[----:B------:R-:W-:Y:S05]  /*7c90*/  BRA `(.L_x_26) ;  /* 0xffffff9c00787947 */ /* 0x000fea000383ffff */
.L_x_34:
[----:B-1----:R-:W-:-:S07]  /*7ca0*/  MOV R2, UR33 ;  /* 0x0000002100027c02 */ /* 0x002fce0008000f00 */
.L_x_139:
[----:B-1----:R1:W2:Y:S02]  /*7cb0*/  SYNCS.PHASECHK.TRANS64.TRYWAIT P0, [R2+URZ+0x40], R5 ;  /* 0x00004005020075a7 */ /* 0x0022a400080011ff */
[----:B--2---:R-:W-:Y:S05]  /*7cc0*/  @!P0 NANOSLEEP.SYNCS 0x989680 ;  /* 0x009896800000895d */ /* 0x004fea0003900000 */
[----:B------:R-:W2:Y:S02]  /*7cd0*/  @!P0 SYNCS.PHASECHK.TRANS64 P0, [R2+URZ+0x40], R5 ;  /* 0x00004005020085a7 */ /* 0x000ea400080010ff */
[----:B--2---:R-:W-:Y:S05]  /*7ce0*/  @!P0 BRA `(.L_x_139) ;  /* 0xfffffffc00f08947 */ /* 0x004fea000383ffff */
[----:B------:R-:W-:Y:S05]  /*7cf0*/  BRA `(.L_x_33) ;  /* 0xffffffa000647947 */ /* 0x000fea000383ffff */
.L_x_39:
[----:B-1----:R1:W2:Y:S02]  /*7d00*/  SYNCS.PHASECHK.TRANS64.TRYWAIT P0, [R2+URZ+0xc0], R3 ;  /* 0x0000c003020075a7 */ /* 0x0022a400080011ff */
[----:B--2---:R-:W-:Y:S05]  /*7d10*/  @!P0 NANOSLEEP.SYNCS 0x989680 ;  /* 0x009896800000895d */ /* 0x004fea0003900000 */
[----:B------:R-:W2:Y:S02]  /*7d20*/  @!P0 SYNCS.PHASECHK.TRANS64 P0, [R2+URZ+0xc0], R3 ;  /* 0x0000c003020085a7 */ /* 0x000ea400080010ff */
[----:B--2---:R-:W-:Y:S05]  /*7d30*/  @!P0 BRA `(.L_x_39) ;  /* 0xfffffffc00f08947 */ /* 0x004fea000383ffff */
[----:B------:R-:W-:Y:S05]  /*7d40*/  BRA `(.L_x_140) ;  /* 0xffffffa400307947 */ /* 0x000fea000383ffff */
.L_x_43:
[----:B---3--:R-:W-:-:S07]  /*7d50*/  MOV R0, UR5 ;  /* 0x0000000500007c02 */ /* 0x008fce0008000f00 */
.L_x_141:
[----:B-1----:R1:W2:Y:S02]  /*7d60*/  SYNCS.PHASECHK.TRANS64.TRYWAIT P0, [R0+URZ], R3 ;  /* 0x00000003000075a7 */ /* 0x0022a400080011ff */
[----:B--2---:R-:W-:Y:S05]  /*7d70*/  @!P0 NANOSLEEP.SYNCS 0x989680 ;  /* 0x009896800000895d */ /* 0x004fea0003900000 */
[----:B------:R-:W2:Y:S02]  /*7d80*/  @!P0 SYNCS.PHASECHK.TRANS64 P0, [R0+URZ], R3 ;  /* 0x00000003000085a7 */ /* 0x000ea400080010ff */
[----:B--2---:R-:W-:Y:S05]  /*7d90*/  @!P0 BRA `(.L_x_141) ;  /* 0xfffffffc00f08947 */ /* 0x004fea000383ffff */
[----:B------:R-:W-:Y:S05]  /*7da0*/  BRA `(.L_x_142) ;  /* 0xffffffa800a07947 */ /* 0x000fea000383ffff */
.L_x_44:
[----:B---3--:R-:W-:-:S07]  /*7db0*/  MOV R0, UR5 ;  /* 0x0000000500007c02 */ /* 0x008fce0008000f00 */
.L_x_143:
[----:B-1----:R1:W2:Y:S02]  /*7dc0*/  SYNCS.PHASECHK.TRANS64.TRYWAIT P0, [R0+URZ], R3 ;  /* 0x00000003000075a7 */ /* 0x0022a400080011ff */
[----:B--2---:R-:W-:Y:S05]  /*7dd0*/  @!P0 NANOSLEEP.SYNCS 0x989680 ;  /* 0x009896800000895d */ /* 0x004fea0003900000 */
[----:B------:R-:W2:Y:S02]  /*7de0*/  @!P0 SYNCS.PHASECHK.TRANS64 P0, [R0+URZ], R3 ;  /* 0x00000003000085a7 */ /* 0x000ea400080010ff */
[----:B--2---:R-:W-:Y:S05]  /*7df0*/  @!P0 BRA `(.L_x_143) ;  /* 0xfffffffc00f08947 */ /* 0x004fea000383ffff */
[----:B------:R-:W-:Y:S05]  /*7e00*/  BRA `(.L_x_144) ;  /* 0xffffffa800ac7947 */ /* 0x000fea000383ffff */
.L_x_45:
[----:B---3--:R-:W-:-:S07]  /*7e10*/  MOV R0, UR5 ;  /* 0x0000000500007c02 */ /* 0x008fce0008000f00 */
.L_x_145:
[----:B-1----:R1:W2:Y:S02]  /*7e20*/  SYNCS.PHASECHK.TRANS64.TRYWAIT P0, [R0+URZ], R3 ;  /* 0x00000003000075a7 */ /* 0x0022a400080011ff */
[----:B--2---:R-:W-:Y:S05]  /*7e30*/  @!P0 NANOSLEEP.SYNCS 0x989680 ;  /* 0x009896800000895d */ /* 0x004fea0003900000 */
[----:B------:R-:W2:Y:S02]  /*7e40*/  @!P0 SYNCS.PHASECHK.TRANS64 P0, [R0+URZ], R3 ;  /* 0x00000003000085a7 */ /* 0x000ea400080010ff */
[----:B--2---:R-:W-:Y:S05]  /*7e50*/  @!P0 BRA `(.L_x_145) ;  /* 0xfffffffc00f08947 */ /* 0x004fea000383ffff */
[----:B------:R-:W-:Y:S05]  /*7e60*/  BRA `(.L_x_146) ;  /* 0xffffffa800b87947 */ /* 0x000fea000383ffff */
.L_x_46:
[----:B---3--:R-:W-:-:S07]  /*7e70*/  MOV R0, UR5 ;  /* 0x0000000500007c02 */ /* 0x008fce0008000f00 */
.L_x_147:
[----:B-1----:R1:W2:Y:S02]  /*7e80*/  SYNCS.PHASECHK.TRANS64.TRYWAIT P0, [R0+URZ], R3 ;  /* 0x00000003000075a7 */ /* 0x0022a400080011ff */
[----:B--2---:R-:W-:Y:S05]  /*7e90*/  @!P0 NANOSLEEP.SYNCS 0x989680 ;  /* 0x009896800000895d */ /* 0x004fea0003900000 */
[----:B------:R-:W2:Y:S02]  /*7ea0*/  @!P0 SYNCS.PHASECHK.TRANS64 P0, [R0+URZ], R3 ;  /* 0x00000003000085a7 */ /* 0x000ea400080010ff */
[----:B--2---:R-:W-:Y:S05]  /*7eb0*/  @!P0 BRA `(.L_x_147) ;  /* 0xfffffffc00f08947 */ /* 0x004fea000383ffff */
[----:B------:R-:W-:Y:S05]  /*7ec0*/  BRA `(.L_x_148) ;  /* 0xffffffa800c47947 */ /* 0x000fea000383ffff */
.L_x_47:
[----:B---3--:R-:W-:-:S07]  /*7ed0*/  MOV R0, UR5 ;  /* 0x0000000500007c02 */ /* 0x008fce0008000f00 */
.L_x_149:
[----:B-1----:R1:W2:Y:S02]  /*7ee0*/  SYNCS.PHASECHK.TRANS64.TRYWAIT P0, [R0+URZ], R3 ;  /* 0x00000003000075a7 */ /* 0x0022a400080011ff */
[----:B--2---:R-:W-:Y:S05]  /*7ef0*/  @!P0 NANOSLEEP.SYNCS 0x989680 ;  /* 0x009896800000895d */ /* 0x004fea0003900000 */
[----:B------:R-:W2:Y:S02]  /*7f00*/  @!P0 SYNCS.PHASECHK.TRANS64 P0, [R0+URZ], R3 ;  /* 0x00000003000085a7 */ /* 0x000ea400080010ff */
[----:B--2---:R-:W-:Y:S05]  /*7f10*/  @!P0 BRA `(.L_x_149) ;  /* 0xfffffffc00f08947 */ /* 0x004fea000383ffff */
[----:B------:R-:W-:Y:S05]  /*7f20*/  BRA `(.L_x_150) ;  /* 0xffffffa800d07947 */ /* 0x000fea000383ffff */
.L_x_48:
[----:B---3--:R-:W-:-:S07]  /*7f30*/  MOV R0, UR5 ;  /* 0x0000000500007c02 */ /* 0x008fce0008000f00 */
.L_x_151:
[----:B-1----:R1:W2:Y:S02]  /*7f40*/  SYNCS.PHASECHK.TRANS64.TRYWAIT P0, [R0+URZ], R3 ;  /* 0x00000003000075a7 */ /* 0x0022a400080011ff */
[----:B--2---:R-:W-:Y:S05]  /*7f50*/  @!P0 NANOSLEEP.SYNCS 0x989680 ;  /* 0x009896800000895d */ /* 0x004fea0003900000 */
[----:B------:R-:W2:Y:S02]  /*7f60*/  @!P0 SYNCS.PHASECHK.TRANS64 P0, [R0+URZ], R3 ;  /* 0x00000003000085a7 */ /* 0x000ea400080010ff */
[----:B--2---:R-:W-:Y:S05]  /*7f70*/  @!P0 BRA `(.L_x_151) ;  /* 0xfffffffc00f08947 */ /* 0x004fea000383ffff */
[----:B------:R-:W-:Y:S05]  /*7f80*/  BRA `(.L_x_152) ;  /* 0xffffffa800dc7947 */ /* 0x000fea000383ffff */
.L_x_49:
[----:B---3--:R-:W-:-:S07]  /*7f90*/  MOV R0, UR5 ;  /* 0x0000000500007c02 */ /* 0x008fce0008000f00 */
.L_x_153:
[----:B-1----:R1:W2:Y:S02]  /*7fa0*/  SYNCS.PHASECHK.TRANS64.TRYWAIT P0, [R0+URZ], R3 ;  /* 0x00000003000075a7 */ /* 0x0022a400080011ff */
[----:B--2---:R-:W-:Y:S05]  /*7fb0*/  @!P0 NANOSLEEP.SYNCS 0x989680 ;  /* 0x009896800000895d */ /* 0x004fea0003900000 */
[----:B------:R-:W2:Y:S02]  /*7fc0*/  @!P0 SYNCS.PHASECHK.TRANS64 P0, [R0+URZ], R3 ;  /* 0x00000003000085a7 */ /* 0x000ea400080010ff */
[----:B--2---:R-:W-:Y:S05]  /*7fd0*/  @!P0 BRA `(.L_x_153) ;  /* 0xfffffffc00f08947 */ /* 0x004fea000383ffff */
[----:B------:R-:W-:Y:S05]  /*7fe0*/  BRA `(.L_x_154) ;  /* 0xffffffa800e87947 */ /* 0x000fea000383ffff */
.L_x_52:
[----:B-1----:R1:W2:Y:S02]  /*7ff0*/  SYNCS.PHASECHK.TRANS64.TRYWAIT P0, [R0+URZ+0x120], R5 ;  /* 0x00012005000075a7 */ /* 0x0022a400080011ff */
[----:B--2---:R-:W-:Y:S05]  /*8000*/  @!P0 NANOSLEEP.SYNCS 0x989680 ;  /* 0x009896800000895d */ /* 0x004fea0003900000 */
[----:B------:R-:W2:Y:S02]  /*8010*/  @!P0 SYNCS.PHASECHK.TRANS64 P0, [R0+URZ+0x120], R5 ;  /* 0x00012005000085a7 */ /* 0x000ea400080010ff */
[----:B--2---:R-:W-:Y:S05]  /*8020*/  @!P0 BRA `(.L_x_52) ;  /* 0xfffffffc00f08947 */ /* 0x004fea000383ffff */
[----:B------:R-:W-:Y:S05]  /*8030*/  BRA `(.L_x_155) ;  /* 0xffffffac00487947 */ /* 0x000fea000383ffff */
.L_x_53:
[----:B------:R-:W-:-:S07]  /*8040*/  MOV R0, UR5 ;  /* 0x0000000500007c02 */ /* 0x000fce0008000f00 */
.L_x_156:
[----:B-1----:R1:W2:Y:S02]  /*8050*/  SYNCS.PHASECHK.TRANS64.TRYWAIT P0, [R0+URZ+0xd0], R7 ;  /* 0x0000d007000075a7 */ /* 0x0022a400080011ff */
[----:B--2---:R-:W-:Y:S05]  /*8060*/  @!P0 NANOSLEEP.SYNCS 0x989680 ;  /* 0x009896800000895d */ /* 0x004fea0003900000 */
[----:B------:R-:W2:Y:S02]  /*8070*/  @!P0 SYNCS.PHASECHK.TRANS64 P0, [R0+URZ+0xd0], R7 ;  /* 0x0000d007000085a7 */ /* 0x000ea400080010ff */
[----:B--2---:R-:W-:Y:S05]  /*8080*/  @!P0 BRA `(.L_x_156) ;  /* 0xfffffffc00f08947 */ /* 0x004fea000383ffff */
[----:B------:R-:W-:Y:S05]  /*8090*/  BRA `(.L_x_157) ;  /* 0xffffffac00587947 */ /* 0x000fea000383ffff */
.L_x_54:
[----:B-1----:R1:W2:Y:S02]  /*80a0*/  SYNCS.PHASECHK.TRANS64.TRYWAIT P1, [R0+URZ+0xc0], R5 ;  /* 0x0000c005000075a7 */ /* 0x0022a400080211ff */
[----:B--2---:R-:W-:Y:S05]  /*80b0*/  @!P1 NANOSLEEP.SYNCS 0x989680 ;  /* 0x009896800000995d */ /* 0x004fea0003900000 */
[----:B------:R-:W2:Y:S02]  /*80c0*/  @!P1 SYNCS.PHASECHK.TRANS64 P1, [R0+URZ+0xc0], R5 ;  /* 0x0000c005000095a7 */ /* 0x000ea400080210ff */
[----:B--2---:R-:W-:Y:S05]  /*80d0*/  @!P1 BRA `(.L_x_54) ;  /* 0xfffffffc00f09947 */ /* 0x004fea000383ffff */
[----:B------:R-:W-:Y:S05]  /*80e0*/  BRA `(.L_x_158) ;  /* 0xffffffac00887947 */ /* 0x000fea000383ffff */
.L_x_57:
[----:B------:R-:W-:-:S07]  /*80f0*/  MOV R0, UR5 ;  /* 0x0000000500007c02 */ /* 0x000fce0008000f00 */
.L_x_159:
[----:B-1----:R1:W2:Y:S02]  /*8100*/  SYNCS.PHASECHK.TRANS64.TRYWAIT P0, [R0+URZ+0xd0], R3 ;  /* 0x0000d003000075a7 */ /* 0x0022a400080011ff */
[----:B--2---:R-:W-:Y:S05]  /*8110*/  @!P0 NANOSLEEP.SYNCS 0x989680 ;  /* 0x009896800000895d */ /* 0x004fea0003900000 */
[----:B------:R-:W2:Y:S02]  /*8120*/  @!P0 SYNCS.PHASECHK.TRANS64 P0, [R0+URZ+0xd0], R3 ;  /* 0x0000d003000085a7 */ /* 0x000ea400080010ff */
[----:B--2---:R-:W-:Y:S05]  /*8130*/  @!P0 BRA `(.L_x_159) ;  /* 0xfffffffc00f08947 */ /* 0x004fea000383ffff */
[----:B------:R-:W-:Y:S05]  /*8140*/  BRA `(.L_x_56) ;  /* 0xffffffac00dc7947 */ /* 0x000fea000383ffff */
.L_x_66:
[----:B-1----:R-:W-:-:S04]  /*8150*/  MOV R4, UR6 ;  /* 0x0000000600047c02 */ /* 0x002fc80008000f00 */
[----:B------:R1:W2:Y:S03]  /*8160*/  SYNCS.PHASECHK.TRANS64.TRYWAIT P0, [R4+URZ+0x8], R5 ;  /* 0x00000805040075a7 */ /* 0x0002a600080011ff */
[----:B--2---:R-:W-:Y:S05]  /*8170*/  @!P0 NANOSLEEP.SYNCS 0x989680 ;  /* 0x009896800000895d */ /* 0x004fea0003900000 */
[----:B------:R-:W2:Y:S02]  /*8180*/  @!P0 SYNCS.PHASECHK.TRANS64 P0, [R4+URZ+0x8], R5 ;  /* 0x00000805040085a7 */ /* 0x000ea400080010ff */
[----:B--2---:R-:W-:Y:S05]  /*8190*/  @!P0 BRA `(.L_x_66) ;  /* 0xfffffffc00ec8947 */ /* 0x004fea000383ffff */
[----:B------:R-:W-:Y:S05]  /*81a0*/  BRA `(.L_x_65) ;  /* 0xffffffb000907947 */ /* 0x000fea000383ffff */
.L_x_68:
[----:B------:R-:W-:Y:S01]  /*81b0*/  BSSY B0, `(.L_x_160) ;  /* 0x0000006000007945 */ /* 0x000fe20003800000 */
[----:B------:R-:W-:-:S07]  /*81c0*/  MOV R15, 0xffffffff ;  /* 0xffffffff000f7802 */ /* 0x000fce0000000f00 */
[----:B-1---5:R-:W-:Y:S05]  /*81d0*/  WARPSYNC.COLLECTIVE R15, `(.L_x_161) ;  /* 0x000000000f0c7348 */ /* 0x022fea0003c00000 */
[----:B------:R-:W-:Y:S02]  /*81e0*/  ELECT P6, UR79, PT ;  /* 0x00000000004f782f */ /* 0x000fe400038c0000 */
[----:B------:R-:W-:Y:S01]  /*81f0*/  MOV R14, UR79 ;  /* 0x0000004f000e7c02 */ /* 0x000fe20008000f00 */
[----:B-1---5:R-:W-:Y:S10]  /*8200*/  ENDCOLLECTIVE ;  /* 0x000000000000791b */ /* 0x022ff40003800000 */
.L_x_161:
[----:B------:R-:W-:Y:S05]  /*8210*/  BSYNC B0 ;  /* 0x0000000000007941 */ /* 0x000fea0003800000 */
.L_x_160:
[----:B------:R-:W-:Y:S05]  /*8220*/  BRA `(.L_x_162) ;  /* 0xffffffb000c07947 */ /* 0x000fea000383ffff */
.L_x_70:
[----:B-1----:R-:W-:-:S04]  /*8230*/  MOV R2, UR6 ;  /* 0x0000000600027c02 */ /* 0x002fc80008000f00 */
[----:B------:R1:W2:Y:S03]  /*8240*/  SYNCS.PHASECHK.TRANS64.TRYWAIT P0, [R2+URZ+0x8], R3 ;  /* 0x00000803020075a7 */ /* 0x0002a600080011ff */
[----:B--2---:R-:W-:Y:S05]  /*8250*/  @!P0 NANOSLEEP.SYNCS 0x989680 ;  /* 0x009896800000895d */ /* 0x004fea0003900000 */
[----:B------:R-:W2:Y:S02]  /*8260*/  @!P0 SYNCS.PHASECHK.TRANS64 P0, [R2+URZ+0x8], R3 ;  /* 0x00000803020085a7 */ /* 0x000ea400080010ff */
[----:B--2---:R-:W-:Y:S05]  /*8270*/  @!P0 BRA `(.L_x_70) ;  /* 0xfffffffc00ec8947 */ /* 0x004fea000383ffff */
[----:B------:R-:W-:Y:S05]  /*8280*/  BRA `(.L_x_69) ;  /* 0xffffffb000c47947 */ /* 0x000fea000383ffff */
.L_x_71:
[----:B-1----:R1:W2:Y:S02]  /*8290*/  SYNCS.PHASECHK.TRANS64.TRYWAIT P0, [R0+URZ+0xc0], R5 ;  /* 0x0000c005000075a7 */ /* 0x0022a400080011ff */
[----:B--2---:R-:W-:Y:S05]  /*82a0*/  @!P0 NANOSLEEP.SYNCS 0x989680 ;  /* 0x009896800000895d */ /* 0x004fea0003900000 */
[----:B------:R-:W2:Y:S02]  /*82b0*/  @!P0 SYNCS.PHASECHK.TRANS64 P0, [R0+URZ+0xc0], R5 ;  /* 0x0000c005000085a7 */ /* 0x000ea400080010ff */
[----:B--2---:R-:W-:Y:S05]  /*82c0*/  @!P0 BRA `(.L_x_71) ;  /* 0xfffffffc00f08947 */ /* 0x004fea000383ffff */
[----:B------:R-:W-:Y:S05]  /*82d0*/  BRA `(.L_x_163) ;  /* 0xffffffb400d07947 */ /* 0x000fea000383ffff */
.L_x_73:
[----:B------:R-:W-:-:S07]  /*82e0*/  MOV R0, UR8 ;  /* 0x0000000800007c02 */ /* 0x000fce0008000f00 */
.L_x_164:
[----:B-1----:R1:W2:Y:S02]  /*82f0*/  SYNCS.PHASECHK.TRANS64.TRYWAIT P0, [R0+URZ+0x100], R5 ;  /* 0x00010005000075a7 */ /* 0x0022a400080011ff */
[----:B--2---:R-:W-:Y:S05]  /*8300*/  @!P0 NANOSLEEP.SYNCS 0x989680 ;  /* 0x009896800000895d */ /* 0x004fea0003900000 */
[----:B------:R-:W2:Y:S02]  /*8310*/  @!P0 SYNCS.PHASECHK.TRANS64 P0, [R0+URZ+0x100], R5 ;  /* 0x00010005000085a7 */ /* 0x000ea400080010ff */
[----:B--2---:R-:W-:Y:S05]  /*8320*/  @!P0 BRA `(.L_x_164) ;  /* 0xfffffffc00f08947 */ /* 0x004fea000383ffff */
[----:B------:R-:W-:Y:S05]  /*8330*/  BRA `(.L_x_165) ;  /* 0xffffffb8001c7947 */ /* 0x000fea000383ffff */
.L_x_76:
[----:B------:R-:W-:Y:S07]  /*8340*/  MOV R0, UR14 ;  /* 0x0000000e00007c02 */ /* 0x000fee0008000f00 */
.L_x_166:
[----:B-1----:R1:W2:Y:S02]  /*8350*/  SYNCS.PHASECHK.TRANS64.TRYWAIT P0, [R0+URZ], R5 ;  /* 0x00000005000075a7 */ /* 0x0022a400080011ff */
[----:B--2---:R-:W-:Y:S05]  /*8360*/  @!P0 NANOSLEEP.SYNCS 0x989680 ;  /* 0x009896800000895d */ /* 0x004fea0003900000 */
[----:B------:R-:W2:Y:S02]  /*8370*/  @!P0 SYNCS.PHASECHK.TRANS64 P0, [R0+URZ], R5 ;  /* 0x00000005000085a7 */ /* 0x000ea400080010ff */
[----:B--2---:R-:W-:Y:S05]  /*8380*/  @!P0 BRA `(.L_x_166) ;  /* 0xfffffffc00f08947 */ /* 0x004fea000383ffff */
[----:B------:R-:W-:Y:S05]  /*8390*/  BRA `(.L_x_75) ;  /* 0xffffffb800307947 */ /* 0x000fea000383ffff */
.L_x_80:
[----:B-1----:R-:W-:-:S07]  /*83a0*/  MOV R0, UR8 ;  /* 0x0000000800007c02 */ /* 0x002fce0008000f00 */
.L_x_167:
[----:B-1----:R1:W2:Y:S02]  /*83b0*/  SYNCS.PHASECHK.TRANS64.TRYWAIT P0, [R0+URZ], R3 ;  /* 0x00000003000075a7 */ /* 0x0022a400080011ff */
[----:B--2---:R-:W-:Y:S05]  /*83c0*/  @!P0 NANOSLEEP.SYNCS 0x989680 ;  /* 0x009896800000895d */ /* 0x004fea0003900000 */
[----:B------:R-:W2:Y:S02]  /*83d0*/  @!P0 SYNCS.PHASECHK.TRANS64 P0, [R0+URZ], R3 ;  /* 0x00000003000085a7 */ /* 0x000ea400080010ff */
[----:B--2---:R-:W-:Y:S05]  /*83e0*/  @!P0 BRA `(.L_x_167) ;  /* 0xfffffffc00f08947 */ /* 0x004fea000383ffff */
[----:B------:R-:W-:Y:S05]  /*83f0*/  BRA `(.L_x_168) ;  /* 0xffffffbc00747947 */ /* 0x000fea000383ffff */
.L_x_81:
[----:B------:R-:W-:-:S07]  /*8400*/  MOV R0, UR8 ;  /* 0x0000000800007c02 */ /* 0x000fce0008000f00 */
.L_x_169:
[----:B-1----:R1:W2:Y:S02]  /*8410*/  SYNCS.PHASECHK.TRANS64.TRYWAIT P0, [R0+URZ], R3 ;  /* 0x00000003000075a7 */ /* 0x0022a400080011ff */
[----:B--2---:R-:W-:Y:S05]  /*8420*/  @!P0 NANOSLEEP.SYNCS 0x989680 ;  /* 0x009896800000895d */ /* 0x004fea0003900000 */
[----:B------:R-:W2:Y:S02]  /*8430*/  @!P0 SYNCS.PHASECHK.TRANS64 P0, [R0+URZ], R3 ;  /* 0x00000003000085a7 */ /* 0x000ea400080010ff */
[----:B--2---:R-:W-:Y:S05]  /*8440*/  @!P0 BRA `(.L_x_169) ;  /* 0xfffffffc00f08947 */ /* 0x004fea000383ffff */
[----:B------:R-:W-:Y:S05]  /*8450*/  BRA `(.L_x_170) ;  /* 0xffffffbc00807947 */ /* 0x000fea000383ffff */
.L_x_82:
[----:B------:R-:W-:-:S07]  /*8460*/  MOV R0, UR8 ;  /* 0x0000000800007c02 */ /* 0x000fce0008000f00 */
.L_x_171:
[----:B-1----:R1:W2:Y:S02]  /*8470*/  SYNCS.PHASECHK.TRANS64.TRYWAIT P0, [R0+URZ], R3 ;  /* 0x00000003000075a7 */ /* 0x0022a400080011ff */
[----:B--2---:R-:W-:Y:S05]  /*8480*/  @!P0 NANOSLEEP.SYNCS 0x989680 ;  /* 0x009896800000895d */ /* 0x004fea0003900000 */
[----:B------:R-:W2:Y:S02]  /*8490*/  @!P0 SYNCS.PHASECHK.TRANS64 P0, [R0+URZ], R3 ;  /* 0x00000003000085a7 */ /* 0x000ea400080010ff */
[----:B--2---:R-:W-:Y:S05]  /*84a0*/  @!P0 BRA `(.L_x_171) ;  /* 0xfffffffc00f08947 */ /* 0x004fea000383ffff */
[----:B------:R-:W-:Y:S05]  /*84b0*/  BRA `(.L_x_172) ;  /* 0xffffffbc008c7947 */ /* 0x000fea000383ffff */
.L_x_85:
[----:B------:R-:W-:-:S07]  /*84c0*/  MOV R0, UR7 ;  /* 0x0000000700007c02 */ /* 0x000fce0008000f00 */
.L_x_173:
[----:B-1----:R1:W2:Y:S02]  /*84d0*/  SYNCS.PHASECHK.TRANS64.TRYWAIT P1, [R0+URZ+0x140], R3 ;  /* 0x00014003000075a7 */ /* 0x0022a400080211ff */
[----:B--2---:R-:W-:Y:S05]  /*84e0*/  @!P1 NANOSLEEP.SYNCS 0x989680 ;  /* 0x009896800000995d */ /* 0x004fea0003900000 */
[----:B------:R-:W2:Y:S02]  /*84f0*/  @!P1 SYNCS.PHASECHK.TRANS64 P1, [R0+URZ+0x140], R3 ;  /* 0x00014003000095a7 */ /* 0x000ea400080210ff */
[----:B--2---:R-:W-:Y:S05]  /*8500*/  @!P1 BRA `(.L_x_173) ;  /* 0xfffffffc00f09947 */ /* 0x004fea000383ffff */
[----:B------:R-:W-:Y:S05]  /*8510*/  BRA `(.L_x_174) ;  /* 0xffffffbc00d87947 */ /* 0x000fea000383ffff */
.L_x_90:
[----:B--2---:R2:W4:Y:S02]  /*8520*/  SYNCS.PHASECHK.TRANS64.TRYWAIT P0, [R0+URZ+0xc0], R3 ;  /* 0x0000c003000075a7 */ /* 0x00452400080011ff */
[----:B----4-:R-:W-:Y:S05]  /*8530*/  @!P0 NANOSLEEP.SYNCS 0x989680 ;  /* 0x009896800000895d */ /* 0x010fea0003900000 */
[----:B------:R-:W4:Y:S02]  /*8540*/  @!P0 SYNCS.PHASECHK.TRANS64 P0, [R0+URZ+0xc0], R3 ;  /* 0x0000c003000085a7 */ /* 0x000f2400080010ff */
[----:B----4-:R-:W-:Y:S05]  /*8550*/  @!P0 BRA `(.L_x_90) ;  /* 0xfffffffc00f08947 */ /* 0x010fea000383ffff */
[----:B------:R-:W-:Y:S05]  /*8560*/  BRA `(.L_x_175) ;  /* 0xffffffc000dc7947 */ /* 0x000fea000383ffff */
.L_x_93:
[----:B------:R-:W-:Y:S07]  /*8570*/  MOV R0, UR6 ;  /* 0x0000000600007c02 */ /* 0x000fee0008000f00 */
.L_x_176:
[----:B--2---:R2:W4:Y:S02]  /*8580*/  SYNCS.PHASECHK.TRANS64.TRYWAIT P0, [R0+URZ+0xb8], R3 ;  /* 0x0000b803000075a7 */ /* 0x00452400080011ff */
[----:B----4-:R-:W-:Y:S05]  /*8590*/  @!P0 NANOSLEEP.SYNCS 0x989680 ;  /* 0x009896800000895d */ /* 0x010fea0003900000 */
[----:B------:R-:W4:Y:S02]  /*85a0*/  @!P0 SYNCS.PHASECHK.TRANS64 P0, [R0+URZ+0xb8], R3 ;  /* 0x0000b803000085a7 */ /* 0x000f2400080010ff */
[----:B----4-:R-:W-:Y:S05]  /*85b0*/  @!P0 BRA `(.L_x_176) ;  /* 0xfffffffc00f08947 */ /* 0x010fea000383ffff */
[----:B------:R-:W-:Y:S05]  /*85c0*/  BRA `(.L_x_92) ;  /* 0xffffffc400bc7947 */ /* 0x000fea000383ffff */
.L_x_96:
[----:B------:R-:W-:Y:S07]  /*85d0*/  MOV R0, UR15 ;  /* 0x0000000f00007c02 */ /* 0x000fee0008000f00 */
.L_x_177:
[----:B-1----:R1:W2:Y:S02]  /*85e0*/  SYNCS.PHASECHK.TRANS64.TRYWAIT P0, [R0+URZ+0x98], R3 ;  /* 0x00009803000075a7 */ /* 0x0022a400080011ff */
[----:B--2---:R-:W-:Y:S05]  /*85f0*/  @!P0 NANOSLEEP.SYNCS 0x989680 ;  /* 0x009896800000895d */ /* 0x004fea0003900000 */
[----:B------:R-:W2:Y:S02]  /*8600*/  @!P0 SYNCS.PHASECHK.TRANS64 P0, [R0+URZ+0x98], R3 ;  /* 0x00009803000085a7 */ /* 0x000ea400080010ff */
[----:B--2---:R-:W-:Y:S05]  /*8610*/  @!P0 BRA `(.L_x_177) ;  /* 0xfffffffc00f08947 */ /* 0x004fea000383ffff */
[----:B------:R-:W-:Y:S05]  /*8620*/  BRA `(.L_x_178) ;  /* 0xffffffc800347947 */ /* 0x000fea000383ffff */
.L_x_97:
[----:B------:R-:W-:Y:S07]  /*8630*/  MOV R3, UR13 ;  /* 0x0000000d00037c02 */ /* 0x000fee0008000f00 */
.L_x_179:
[----:B-1----:R1:W2:Y:S02]  /*8640*/  SYNCS.PHASECHK.TRANS64.TRYWAIT P0, [R3+URZ+0x98], R12 ;  /* 0x0000980c030075a7 */ /* 0x0022a400080011ff */
[----:B--2---:R-:W-:Y:S05]  /*8650*/  @!P0 NANOSLEEP.SYNCS 0x989680 ;  /* 0x009896800000895d */ /* 0x004fea0003900000 */
[----:B------:R-:W2:Y:S02]  /*8660*/  @!P0 SYNCS.PHASECHK.TRANS64 P0, [R3+URZ+0x98], R12 ;  /* 0x0000980c030085a7 */ /* 0x000ea400080010ff */
[----:B--2---:R-:W-:Y:S05]  /*8670*/  @!P0 BRA `(.L_x_179) ;  /* 0xfffffffc00f08947 */ /* 0x004fea000383ffff */
[----:B------:R-:W-:Y:S05]  /*8680*/  BRA `(.L_x_180) ;  /* 0xffffffc800f07947 */ /* 0x000fea000383ffff */
.L_x_99:
[----:B------:R-:W-:-:S07]  /*8690*/  MOV R0, UR4 ;  /* 0x0000000400007c02 */ /* 0x000fce0008000f00 */
.L_x_181:
[----:B-1----:R1:W4:Y:S02]  /*86a0*/  SYNCS.PHASECHK.TRANS64.TRYWAIT P0, [R0+URZ], R3 ;  /* 0x00000003000075a7 */ /* 0x00232400080011ff */
[----:B----4-:R-:W-:Y:S05]  /*86b0*/  @!P0 NANOSLEEP.SYNCS 0x989680 ;  /* 0x009896800000895d */ /* 0x010fea0003900000 */
[----:B------:R-:W4:Y:S02]  /*86c0*/  @!P0 SYNCS.PHASECHK.TRANS64 P0, [R0+URZ], R3 ;  /* 0x00000003000085a7 */ /* 0x000f2400080010ff */
[----:B----4-:R-:W-:Y:S05]  /*86d0*/  @!P0 BRA `(.L_x_181) ;  /* 0xfffffffc00f08947 */ /* 0x010fea000383ffff */
[----:B------:R-:W-:Y:S05]  /*86e0*/  BRA `(.L_x_182) ;  /* 0xffffffcc00987947 */ /* 0x000fea000383ffff */
.L_x_100:
[----:B------:R-:W-:-:S07]  /*86f0*/  MOV R0, UR4 ;  /* 0x0000000400007c02 */ /* 0x000fce0008000f00 */
.L_x_183:
[----:B-1----:R1:W4:Y:S02]  /*8700*/  SYNCS.PHASECHK.TRANS64.TRYWAIT P0, [R0+URZ], R3 ;  /* 0x00000003000075a7 */ /* 0x00232400080011ff */
[----:B----4-:R-:W-:Y:S05]  /*8710*/  @!P0 NANOSLEEP.SYNCS 0x989680 ;  /* 0x009896800000895d */ /* 0x010fea0003900000 */
[----:B------:R-:W4:Y:S02]  /*8720*/  @!P0 SYNCS.PHASECHK.TRANS64 P0, [R0+URZ], R3 ;  /* 0x00000003000085a7 */ /* 0x000f2400080010ff */
[----:B----4-:R-:W-:Y:S05]  /*8730*/  @!P0 BRA `(.L_x_183) ;  /* 0xfffffffc00f08947 */ /* 0x010fea000383ffff */
[----:B------:R-:W-:Y:S05]  /*8740*/  BRA `(.L_x_184) ;  /* 0xffffffcc00a47947 */ /* 0x000fea000383ffff */
.L_x_102:
[----:B--2---:R2:W4:Y:S02]  /*8750*/  SYNCS.PHASECHK.TRANS64.TRYWAIT P0, [R0+URZ+0xc0], R3 ;  /* 0x0000c003000075a7 */ /* 0x00452400080011ff */
[----:B----4-:R-:W-:Y:S05]  /*8760*/  @!P0 NANOSLEEP.SYNCS 0x989680 ;  /* 0x009896800000895d */ /* 0x010fea0003900000 */
[----:B------:R-:W4:Y:S02]  /*8770*/  @!P0 SYNCS.PHASECHK.TRANS64 P0, [R0+URZ+0xc0], R3 ;  /* 0x0000c003000085a7 */ /* 0x000f2400080010ff */
[----:B----4-:R-:W-:Y:S05]  /*8780*/  @!P0 BRA `(.L_x_102) ;  /* 0xfffffffc00f08947 */ /* 0x010fea000383ffff */
[----:B------:R-:W-:Y:S05]  /*8790*/  BRA `(.L_x_185) ;  /* 0xffffffd000887947 */ /* 0x000fea000383ffff */
.L_x_112:
[----:B-1----:R1:W3:Y:S02]  /*87a0*/  SYNCS.PHASECHK.TRANS64.TRYWAIT P1, [R0+URZ+0x80], R5 ;  /* 0x00008005000075a7 */ /* 0x0022e400080211ff */
[----:B---3--:R-:W-:Y:S05]  /*87b0*/  @!P1 NANOSLEEP.SYNCS 0x989680 ;  /* 0x009896800000995d */ /* 0x008fea0003900000 */
[----:B------:R-:W3:Y:S02]  /*87c0*/  @!P1 SYNCS.PHASECHK.TRANS64 P1, [R0+URZ+0x80], R5 ;  /* 0x00008005000095a7 */ /* 0x000ee400080210ff */
[----:B---3--:R-:W-:Y:S05]  /*87d0*/  @!P1 BRA `(.L_x_112) ;  /* 0xfffffffc00f09947 */ /* 0x008fea000383ffff */
[----:B------:R-:W-:Y:S05]  /*87e0*/  BRA `(.L_x_111) ;  /* 0xffffffdc00a07947 */ /* 0x000fea000383ffff */
.L_x_114:
[----:B-1----:R1:W4:Y:S02]  /*87f0*/  SYNCS.PHASECHK.TRANS64.TRYWAIT P0, [R76+URZ+0xe0], R3 ;  /* 0x0000e0034c0075a7 */ /* 0x00232400080011ff */
[----:B----4-:R-:W-:Y:S05]  /*8800*/  @!P0 NANOSLEEP.SYNCS 0x989680 ;  /* 0x009896800000895d */ /* 0x010fea0003900000 */
[----:B------:R-:W4:Y:S02]  /*8810*/  @!P0 SYNCS.PHASECHK.TRANS64 P0, [R76+URZ+0xe0], R3 ;  /* 0x0000e0034c0085a7 */ /* 0x000f2400080010ff */
[----:B----4-:R-:W-:Y:S05]  /*8820*/  @!P0 BRA `(.L_x_114) ;  /* 0xfffffffc00f08947 */ /* 0x010fea000383ffff */
[----:B------:R-:W-:Y:S05]  /*8830*/  BRA `(.L_x_113) ;  /* 0xffffffdc00d07947 */ /* 0x000fea000383ffff */
.L_x_125:
[----:B--2---:R2:W3:Y:S02]  /*8840*/  SYNCS.PHASECHK.TRANS64.TRYWAIT P0, [R2+URZ+0x80], R83 ;  /* 0x00008053020075a7 */ /* 0x0044e400080011ff */
[----:B---3--:R-:W-:Y:S05]  /*8850*/  @!P0 NANOSLEEP.SYNCS 0x989680 ;  /* 0x009896800000895d */ /* 0x008fea0003900000 */
[----:B------:R-:W3:Y:S02]  /*8860*/  @!P0 SYNCS.PHASECHK.TRANS64 P0, [R2+URZ+0x80], R83 ;  /* 0x00008053020085a7 */ /* 0x000ee400080010ff */
[----:B---3--:R-:W-:Y:S05]  /*8870*/  @!P0 BRA `(.L_x_125) ;  /* 0xfffffffc00f08947 */ /* 0x008fea000383ffff */
[----:B------:R-:W-:Y:S05]  /*8880*/  BRA `(.L_x_124) ;  /* 0xffffffe400f47947 */ /* 0x000fea000383ffff */
        .weak           $__internal_0_$__cuda_sm10x_tcgen05_guardrail_trap_col_being_dealloced_not_returned_by_alloc
        .type           $__internal_0_$__cuda_sm10x_tcgen05_guardrail_trap_col_being_dealloced_not_returned_by_alloc,@function
        .size           $__internal_0_$__cuda_sm10x_tcgen05_guardrail_trap_col_being_dealloced_not_returned_by_alloc,($__internal_1_$__cuda_sm10x_tcgen05_guardrail_trap_phase_invalid_during_alloc - $__internal_0_$__cuda_sm10x_tcgen05_guardrail_trap_col_being_dealloced_not_returned_by_alloc)
$__internal_0_$__cuda_sm10x_tcgen05_guardrail_trap_col_being_dealloced_not_returned_by_alloc:
[----:B------:R-:W-:Y:S05]  /*8890*/  BPT.TRAP 0x1 ;  /* 0x000000040000795c */ /* 0x000fea0000300000 */
[----:B------:R-:W-:-:S04]  /*88a0*/  HFMA2 R3, -RZ, RZ, 0, 0 ;  /* 0x00000000ff037431 */ /* 0x000fc800000001ff */
[----:B------:R-:W-:Y:S05]  /*88b0*/  RET.REL.NODEC R2 `(_ZN7cutlass13device_kernelINS_4gemm6kernel13GemmUniversalIN4cute5tupleIJiiiiEEENS1_10collective13CollectiveMmaINS1_35MainloopSm100TmaUmmaWarpSpecializedILi8ELi2ELi4ENS5_IJNS4_1CILi2EEENSA_ILi1EEESC_EEEEENS5_IJNSA_ILi128EEENSA_ILi64EEESF_EEENS_6half_tENS5_IJlSC_lEEESI_SJ_NS4_8TiledMMAINS4_8MMA_AtomIJNS4_26SM100_MMA_F16BF16_2x1SM_SSISI_SI_fLi128ELi64ELNS4_4UMMA5MajorE0ELSO_0ELNSN_7ScaleInE0ELSP_0EEEEEENS4_6LayoutINS5_IJSC_SC_SC_EEENS5_IJNSA_ILi0EEESU_SU_EEEEENS5_IJNS4_10UnderscoreESX_SX_EEEEENS4_18SM100_TMA_2SM_LOADENS4_14ComposedLayoutINS4_7SwizzleILi3ELi4ELi3EEENS4_18smem_ptr_flag_bitsILi16EEENSS_INS5_IJNSA_ILi8EEESG_EEENS5_IJSG_SC_EEEEEEEvNS4_8identityES10_S1A_vS1B_EENS_8epilogue10collective18CollectiveEpilogueINS1D_23Sm100TmaWarpSpecializedILi3ELi2ELi16ELb1ELb0EEEJNS5_IJSG_SG_SF_EEENS5_IJNSS_ISG_SC_EENSS_INS5_IJNSA_ILi16EEESB_EEENS5_IJSC_NSA_ILi32EEEEEEEEEEESI_SJ_SI_SJ_NS1D_6fusion15FusionCallbacksIS1H_NS1Q_17LinearCombinationISI_fSI_fLNS_15FloatRoundStyleE2EEES1I_S1P_JEEENS4_5SM1004TMEM4LOAD26SM100_TMEM_LOAD_32dp32b16xENS4_13SM90_TMA_LOADENS11_INS12_ILi1ELi4ELi3EEES15_NSS_INS5_IJS16_S1K_EEENS5_IJS1K_SC_EEEEEEENS4_39AutoVectorizingCopyWithAssumedAlignmentILi128EEENS4_14SM90_TMA_STOREES25_S27_S27_EEEvvEEEEvNT_6ParamsE) ;  /* 0xffffff7402d07950 */ /* 0x000fea0003c3ffff */
        .weak           $__internal_1_$__cuda_sm10x_tcgen05_guardrail_trap_phase_invalid_during_alloc
        .type           $__internal_1_$__cuda_sm10x_tcgen05_guardrail_trap_phase_invalid_during_alloc,@function
        .size           $__internal_1_$__cuda_sm10x_tcgen05_guardrail_trap_phase_invalid_during_alloc,($__internal_2_$__cuda_sm10x_tcgen05_guardrail_trap_unallocated_columns_being_dealloced - $__internal_1_$__cuda_sm10x_tcgen05_guardrail_trap_phase_invalid_during_alloc)
$__internal_1_$__cuda_sm10x_tcgen05_guardrail_trap_phase_invalid_during_alloc:
[----:B------:R-:W-:Y:S05]  /*88c0*/  BPT.TRAP 0x1 ;  /* 0x000000040000795c */ /* 0x000fea0000300000 */
[----:B------:R-:W-:-:S04]  /*88d0*/  MOV R3, 0x0 ;  /* 0x0000000000037802 */ /* 0x000fc80000000f00 */
[----:B------:R-:W-:Y:S05]  /*88e0*/  RET.REL.NODEC R2 `(_ZN7cutlass13device_kernelINS_4gemm6kernel13GemmUniversalIN4cute5tupleIJiiiiEEENS1_10collective13CollectiveMmaINS1_35MainloopSm100TmaUmmaWarpSpecializedILi8ELi2ELi4ENS5_IJNS4_1CILi2EEENSA_ILi1EEESC_EEEEENS5_IJNSA_ILi128EEENSA_ILi64EEESF_EEENS_6half_tENS5_IJlSC_lEEESI_SJ_NS4_8TiledMMAINS4_8MMA_AtomIJNS4_26SM100_MMA_F16BF16_2x1SM_SSISI_SI_fLi128ELi64ELNS4_4UMMA5MajorE0ELSO_0ELNSN_7ScaleInE0ELSP_0EEEEEENS4_6LayoutINS5_IJSC_SC_SC_EEENS5_IJNSA_ILi0EEESU_SU_EEEEENS5_IJNS4_10UnderscoreESX_SX_EEEEENS4_18SM100_TMA_2SM_LOADENS4_14ComposedLayoutINS4_7SwizzleILi3ELi4ELi3EEENS4_18smem_ptr_flag_bitsILi16EEENSS_INS5_IJNSA_ILi8EEESG_EEENS5_IJSG_SC_EEEEEEEvNS4_8identityES10_S1A_vS1B_EENS_8epilogue10collective18CollectiveEpilogueINS1D_23Sm100TmaWarpSpecializedILi3ELi2ELi16ELb1ELb0EEEJNS5_IJSG_SG_SF_EEENS5_IJNSS_ISG_SC_EENSS_INS5_IJNSA_ILi16EEESB_EEENS5_IJSC_NSA_ILi32EEEEEEEEEEESI_SJ_SI_SJ_NS1D_6fusion15FusionCallbacksIS1H_NS1Q_17LinearCombinationISI_fSI_fLNS_15FloatRoundStyleE2EEES1I_S1P_JEEENS4_5SM1004TMEM4LOAD26SM100_TMEM_LOAD_32dp32b16xENS4_13SM90_TMA_LOADENS11_INS12_ILi1ELi4ELi3EEES15_NSS_INS5_IJS16_S1K_EEENS5_IJS1K_SC_EEEEEEENS4_39AutoVectorizingCopyWithAssumedAlignmentILi128EEENS4_14SM90_TMA_STOREES25_S27_S27_EEEvvEEEEvNT_6ParamsE) ;  /* 0xffffff7402c47950 */ /* 0x000fea0003c3ffff */
        .weak           $__internal_2_$__cuda_sm10x_tcgen05_guardrail_trap_unallocated_columns_being_dealloced
        .type           $__internal_2_$__cuda_sm10x_tcgen05_guardrail_trap_unallocated_columns_being_dealloced,@function
        .size           $__internal_2_$__cuda_sm10x_tcgen05_guardrail_trap_unallocated_columns_being_dealloced,(.L_x_187 - $__internal_2_$__cuda_sm10x_tcgen05_guardrail_trap_unallocated_columns_being_dealloced)
$__internal_2_$__cuda_sm10x_tcgen05_guardrail_trap_unallocated_columns_being_dealloced:
[----:B------:R-:W-:Y:S05]  /*88f0*/  BPT.TRAP 0x1 ;  /* 0x000000040000795c */ /* 0x000fea0000300000 */
[----:B------:R-:W-:-:S04]  /*8900*/  HFMA2 R3, -RZ, RZ, 0, 0 ;  /* 0x00000000ff037431 */ /* 0x000fc800000001ff */
[----:B------:R-:W-:Y:S05]  /*8910*/  RET.REL.NODEC R2 `(_ZN7cutlass13device_kernelINS_4gemm6kernel13GemmUniversalIN4cute5tupleIJiiiiEEENS1_10collective13CollectiveMmaINS1_35MainloopSm100TmaUmmaWarpSpecializedILi8ELi2ELi4ENS5_IJNS4_1CILi2EEENSA_ILi1EEESC_EEEEENS5_IJNSA_ILi128EEENSA_ILi64EEESF_EEENS_6half_tENS5_IJlSC_lEEESI_SJ_NS4_8TiledMMAINS4_8MMA_AtomIJNS4_26SM100_MMA_F16BF16_2x1SM_SSISI_SI_fLi128ELi64ELNS4_4UMMA5MajorE0ELSO_0ELNSN_7ScaleInE0ELSP_0EEEEEENS4_6LayoutINS5_IJSC_SC_SC_EEENS5_IJNSA_ILi0EEESU_SU_EEEEENS5_IJNS4_10UnderscoreESX_SX_EEEEENS4_18SM100_TMA_2SM_LOADENS4_14ComposedLayoutINS4_7SwizzleILi3ELi4ELi3EEENS4_18smem_ptr_flag_bitsILi16EEENSS_INS5_IJNSA_ILi8EEESG_EEENS5_IJSG_SC_EEEEEEEvNS4_8identityES10_S1A_vS1B_EENS_8epilogue10collective18CollectiveEpilogueINS1D_23Sm100TmaWarpSpecializedILi3ELi2ELi16ELb1ELb0EEEJNS5_IJSG_SG_SF_EEENS5_IJNSS_ISG_SC_EENSS_INS5_IJNSA_ILi16EEESB_EEENS5_IJSC_NSA_ILi32EEEEEEEEEEESI_SJ_SI_SJ_NS1D_6fusion15FusionCallbacksIS1H_NS1Q_17LinearCombinationISI_fSI_fLNS_15FloatRoundStyleE2EEES1I_S1P_JEEENS4_5SM1004TMEM4LOAD26SM100_TMEM_LOAD_32dp32b16xENS4_13SM90_TMA_LOADENS11_INS12_ILi1ELi4ELi3EEES15_NSS_INS5_IJS16_S1K_EEENS5_IJS1K_SC_EEEEEEENS4_39AutoVectorizingCopyWithAssumedAlignmentILi128EEENS4_14SM90_TMA_STOREES25_S27_S27_EEEvvEEEEvNT_6ParamsE) ;  /* 0xffffff7402b87950 */ /* 0x000fea0003c3ffff */
.L_x_186:
[----:B------:R-:W-:-:S00]  /*8920*/  BRA `(.L_x_186) ;  /* 0xfffffffc00fc7947 */ /* 0x000fc0000383ffff */
[----:B------:R-:W-:-:S00]  /*8930*/  NOP ;  /* 0x0000000000007918 */ /* 0x000fc00000000000 */
        /* <DEDUP_REMOVED lines=12> */
.L_x_187:


//--------------------- .nv.global.init           --------------------------
	.section	.nv.global.init,"aw",@progbits
.nv.global.init:
	.type		$str$27,@object
	.size		$str$27,($str$28 - $str$27)
$str$27:
        /*0000*/ 	.byte	0x28, 0x61, 0x64, 0x64, 0x72, 0x65, 0x73, 0x73, 0x20, 0x26, 0x20, 0x6d, 0x61, 0x73, 0x6b, 0x29
        /*0010*/ 	.byte	0x20, 0x3d, 0x3d, 0x20, 0x30, 0x00
	.type		$str$28,@object
	.size		$str$28,($str$26 - $str$28)
$str$28:
        /*0016*/ 	.byte	0x2f, 0x74, 0x6d, 0x70, 0x2f, 0x63, 0x75, 0x74, 0x6c, 0x61, 0x73, 0x73, 0x5f, 0x73, 0x77, 0x65
        /*0026*/ 	.byte	0x65, 0x70, 0x5f, 0x73, 0x72, 0x63, 0x2f, 0x69, 0x6e, 0x63, 0x6c, 0x75, 0x64, 0x65, 0x2f, 0x63
        /*0036*/ 	.byte	0x75, 0x74, 0x65, 0x2f, 0x70, 0x6f, 0x69, 0x6e, 0x74, 0x65, 0x72, 0x5f, 0x66, 0x6c, 0x61, 0x67
        /*0046*/ 	.byte	0x67, 0x65, 0x64, 0x2e, 0x68, 0x70, 0x70, 0x00
	.type		$str$26,@object
	.size		$str$26,($str$25 - $str$26)
$str$26:
        /*004e*/ 	.byte	0x2f, 0x74, 0x6d, 0x70, 0x2f, 0x63, 0x75, 0x74, 0x6c, 0x61, 0x73, 0x73, 0x5f, 0x73, 0x77, 0x65
        /*005e*/ 	.byte	0x65, 0x70, 0x5f, 0x73, 0x72, 0x63, 0x2f, 0x69, 0x6e, 0x63, 0x6c, 0x75, 0x64, 0x65, 0x2f, 0x63
        /*006e*/ 	.byte	0x75, 0x74, 0x65, 0x2f, 0x61, 0x74, 0x6f, 0x6d, 0x2f, 0x63, 0x6f, 0x70, 0x79, 0x5f, 0x74, 0x72
        /*007e*/ 	.byte	0x61, 0x69, 0x74, 0x73, 0x5f, 0x73, 0x6d, 0x31, 0x30, 0x30, 0x2e, 0x68, 0x70, 0x70, 0x00
	.type		$str$25,@object
	.size		$str$25,(__unnamed_1 - $str$25)
$str$25:
        /*008d*/ 	.byte	0x28, 0x28, 0x75, 0x69, 0x6e, 0x74, 0x33, 0x32, 0x5f, 0x74, 0x28, 0x74, 0x68, 0x72, 0x65, 0x61
        /*009d*/ 	.byte	0x64, 0x49, 0x64, 0x78, 0x2e, 0x78, 0x29, 0x20, 0x2f, 0x20, 0x33, 0x32, 0x29, 0x20, 0x25, 0x20
        /*00ad*/ 	.byte	0x34, 0x29, 0x20, 0x3d, 0x3d, 0x20, 0x28, 0x28, 0x28, 0x74, 0x6d, 0x65, 0x6d, 0x5f, 0x61, 0x64
        /*00bd*/ 	.byte	0x64, 0x72, 0x20, 0x3e, 0x3e, 0x20, 0x31, 0x36, 0x29, 0x20, 0x2f, 0x20, 0x33, 0x32, 0x29, 0x20
        /*00cd*/ 	.byte	0x25, 0x20, 0x34, 0x29, 0x00
	.type		__unnamed_1,@object
	.size		__unnamed_1,(__unnamed_2 - __unnamed_1)
__unnamed_1:
        /*00d2*/ 	.byte	0x61, 0x75, 0x74, 0x6f, 0x20, 0x63, 0x75, 0x74, 0x65, 0x3a, 0x3a, 0x61, 0x73, 0x5f, 0x70, 0x6f
        /* <DEDUP_REMOVED lines=24> */
        /*0262*/ 	.byte	0x34, 0x38, 0x3e, 0x3e, 0x3e, 0x3e, 0x5d, 0x00
	.type		__unnamed_2,@object
	.size		__unnamed_2,(.L_2 - __unnamed_2)
__unnamed_2:
        /* <DEDUP_REMOVED lines=40> */
        /*04ea*/ 	.byte	0x3a, 0x3a, 0x43, 0x3c, 0x30, 0x3e, 0x3e, 0x3e, 0x3e, 0x5d, 0x00
.L_2:


//--------------------- .nv.shared._ZN7cutlass13device_kernelINS_4gemm6kernel13GemmUniversalIN4cute5tupleIJiiiiEEENS1_10collective13CollectiveMmaINS1_35MainloopSm100TmaUmmaWarpSpecializedILi8ELi2ELi4ENS5_IJNS4_1CILi2EEENSA_ILi1EEESC_EEEEENS5_IJNSA_ILi128EEENSA_ILi64EEESF_EEENS_6half_tENS5_IJlSC_lEEESI_SJ_NS4_8TiledMMAINS4_8MMA_AtomIJNS4_26SM100_MMA_F16BF16_2x1SM_SSISI_SI_fLi128ELi64ELNS4_4UMMA5MajorE0ELSO_0ELNSN_7ScaleInE0ELSP_0EEEEEENS4_6LayoutINS5_IJSC_SC_SC_EEENS5_IJNSA_ILi0EEESU_SU_EEEEENS5_IJNS4_10UnderscoreESX_SX_EEEEENS4_18SM100_TMA_2SM_LOADENS4_14ComposedLayoutINS4_7SwizzleILi3ELi4ELi3EEENS4_18smem_ptr_flag_bitsILi16EEENSS_INS5_IJNSA_ILi8EEESG_EEENS5_IJSG_SC_EEEEEEEvNS4_8identityES10_S1A_vS1B_EENS_8epilogue10collective18CollectiveEpilogueINS1D_23Sm100TmaWarpSpecializedILi3ELi2ELi16ELb1ELb0EEEJNS5_IJSG_SG_SF_EEENS5_IJNSS_ISG_SC_EENSS_INS5_IJNSA_ILi16EEESB_EEENS5_IJSC_NSA_ILi32EEEEEEEEEEESI_SJ_SI_SJ_NS1D_6fusion15FusionCallbacksIS1H_NS1Q_17LinearCombinationISI_fSI_fLNS_15FloatRoundStyleE2EEES1I_S1P_JEEENS4_5SM1004TMEM4LOAD26SM100_TMEM_LOAD_32dp32b16xENS4_13SM90_TMA_LOADENS11_INS12_ILi1ELi4ELi3EEES15_NSS_INS5_IJS16_S1K_EEENS5_IJS1K_SC_EEEEEEENS4_39AutoVectorizingCopyWithAssumedAlignmentILi128EEENS4_14SM90_TMA_STOREES25_S27_S27_EEEvvEEEEvNT_6ParamsE --------------------------
	.section	.nv.shared._ZN7cutlass13device_kernelINS_4gemm6kernel13GemmUniversalIN4cute5tupleIJiiiiEEENS1_10collective13CollectiveMmaINS1_35MainloopSm100TmaUmmaWarpSpecializedILi8ELi2ELi4ENS5_IJNS4_1CILi2EEENSA_ILi1EEESC_EEEEENS5_IJNSA_ILi128EEENSA_ILi64EEESF_EEENS_6half_tENS5_IJlSC_lEEESI_SJ_NS4_8TiledMMAINS4_8MMA_AtomIJNS4_26SM100_MMA_F16BF16_2x1SM_SSISI_SI_fLi128ELi64ELNS4_4UMMA5MajorE0ELSO_0ELNSN_7ScaleInE0ELSP_0EEEEEENS4_6LayoutINS5_IJSC_SC_SC_EEENS5_IJNSA_ILi0EEESU_SU_EEEEENS5_IJNS4_10UnderscoreESX_SX_EEEEENS4_18SM100_TMA_2SM_LOADENS4_14ComposedLayoutINS4_7SwizzleILi3ELi4ELi3EEENS4_18smem_ptr_flag_bitsILi16EEENSS_INS5_IJNSA_ILi8EEESG_EEENS5_IJSG_SC_EEEEEEEvNS4_8identityES10_S1A_vS1B_EENS_8epilogue10collective18CollectiveEpilogueINS1D_23Sm100TmaWarpSpecializedILi3ELi2ELi16ELb1ELb0EEEJNS5_IJSG_SG_SF_EEENS5_IJNSS_ISG_SC_EENSS_INS5_IJNSA_ILi16EEESB_EEENS5_IJSC_NSA_ILi32EEEEEEEEEEESI_SJ_SI_SJ_NS1D_6fusion15FusionCallbacksIS1H_NS1Q_17LinearCombinationISI_fSI_fLNS_15FloatRoundStyleE2EEES1I_S1P_JEEENS4_5SM1004TMEM4LOAD26SM100_TMEM_LOAD_32dp32b16xENS4_13SM90_TMA_LOADENS11_INS12_ILi1ELi4ELi3EEES15_NSS_INS5_IJS16_S1K_EEENS5_IJS1K_SC_EEEEEEENS4_39AutoVectorizingCopyWithAssumedAlignmentILi128EEENS4_14SM90_TMA_STOREES25_S27_S27_EEEvvEEEEvNT_6ParamsE,"aw",@nobits
	.sectionflags	@""
	.align	16
	.zero		1024


//--------------------- .nv.shared.reserved.0     --------------------------
	.section	.nv.shared.reserved.0,"aw",@nobits
	.weak		__nv_reservedSMEM_offset_0_alias
	.size		__nv_reservedSMEM_offset_0_alias, 0, 64
	.other		__nv_reservedSMEM_offset_0_alias,@"STO_CUDA_RESERVED_SHARED STV_DEFAULT"
__nv_reservedSMEM_offset_0_alias:
	.zero		0
.nv.shared.reserved.0:
	.zero		64
	.weak		__nv_reservedSMEM_tcgen05_partition
	.type		__nv_reservedSMEM_tcgen05_partition,@object
	.size		__nv_reservedSMEM_tcgen05_partition,(.L_0 - __nv_reservedSMEM_tcgen05_partition)
__nv_reservedSMEM_tcgen05_partition:
	.zero		32
.L_0:


//--------------------- .nv.global                --------------------------
	.section	.nv.global,"aw",@nobits
.nv.global:
	.type		_ZN40_INTERNAL_166b3107_4_k_cu_f3c59a7c_245304cute1_E,@object
	.size		_ZN40_INTERNAL_166b3107_4_k_cu_f3c59a7c_245304cute1_E,(_ZN40_INTERNAL_166b3107_4_k_cu_f3c59a7c_245304cuda3std3__45__cpo6cbeginE - _ZN40_INTERNAL_166b3107_4_k_cu_f3c59a7c_245304cute1_E)
_ZN40_INTERNAL_166b3107_4_k_cu_f3c59a7c_245304cute1_E:
	.zero		1
	.type		_ZN40_INTERNAL_166b3107_4_k_cu_f3c59a7c_245304cuda3std3__45__cpo6cbeginE,@object
	.size		_ZN40_INTERNAL_166b3107_4_k_cu_f3c59a7c_245304cuda3std3__45__cpo6cbeginE,(_ZN40_INTERNAL_166b3107_4_k_cu_f3c59a7c_245304cuda3std3__48in_placeE - _ZN40_INTERNAL_166b3107_4_k_cu_f3c59a7c_245304cuda3std3__45__cpo6cbeginE)
_ZN40_INTERNAL_166b3107_4_k_cu_f3c59a7c_245304cuda3std3__45__cpo6cbeginE:
	.zero		1
	.type		_ZN40_INTERNAL_166b3107_4_k_cu_f3c59a7c_245304cuda3std3__48in_placeE,@object
	.size		_ZN40_INTERNAL_166b3107_4_k_cu_f3c59a7c_245304cuda3std3__48in_placeE,(_ZN40_INTERNAL_166b3107_4_k_cu_f3c59a7c_245304cuda3std6ranges3__45__cpo9iter_moveE - _ZN40_INTERNAL_166b3107_4_k_cu_f3c59a7c_245304cuda3std3__48in_placeE)
_ZN40_INTERNAL_166b3107_4_k_cu_f3c59a7c_245304cuda3std3__48in_placeE:
	.zero		1
	.type		_ZN40_INTERNAL_166b3107_4_k_cu_f3c59a7c_245304cuda3std6ranges3__45__cpo9iter_moveE,@object
	.size		_ZN40_INTERNAL_166b3107_4_k_cu_f3c59a7c_245304cuda3std6ranges3__45__cpo9iter_moveE,(_ZN40_INTERNAL_166b3107_4_k_cu_f3c59a7c_245304cuda3std3__45__cpo5beginE - _ZN40_INTERNAL_166b3107_4_k_cu_f3c59a7c_245304cuda3std6ranges3__45__cpo9iter_moveE)
_ZN40_INTERNAL_166b3107_4_k_cu_f3c59a7c_245304cuda3std6ranges3__45__cpo9iter_moveE:
	.zero		1
	.type		_ZN40_INTERNAL_166b3107_4_k_cu_f3c59a7c_245304cuda3std3__45__cpo5beginE,@object
	.size		_ZN40_INTERNAL_166b3107_4_k_cu_f3c59a7c_245304cuda3std3__45__cpo5beginE,(_ZN40_INTERNAL_166b3107_4_k_cu_f3c59a7c_245304cuda3std3__442_GLOBAL__N__166b3107_4_k_cu_f3c59a7c_245306ignoreE - _ZN40_INTERNAL_166b3107_4_k_cu_f3c59a7c_245304cuda3std3__45__cpo5beginE)
_ZN40_INTERNAL_166b3107_4_k_cu_f3c59a7c_245304cuda3std3__45__cpo5beginE:
	.zero		1
	.type		_ZN40_INTERNAL_166b3107_4_k_cu_f3c59a7c_245304cuda3std3__442_GLOBAL__N__166b3107_4_k_cu_f3c59a7c_245306ignoreE,@object
	.size		_ZN40_INTERNAL_166b3107_4_k_cu_f3c59a7c_245304cuda3std3__442_GLOBAL__N__166b3107_4_k_cu_f3c59a7c_245306ignoreE,(_ZN40_INTERNAL_166b3107_4_k_cu_f3c59a7c_245304cute7productE - _ZN40_INTERNAL_166b3107_4_k_cu_f3c59a7c_245304cuda3std3__442_GLOBAL__N__166b3107_4_k_cu_f3c59a7c_245306ignoreE)
_ZN40_INTERNAL_166b3107_4_k_cu_f3c59a7c_245304cuda3std3__442_GLOBAL__N__166b3107_4_k_cu_f3c59a7c_245306ignoreE:
	.zero		1
	.type		_ZN40_INTERNAL_166b3107_4_k_cu_f3c59a7c_245304cute7productE,@object
	.size		_ZN40_INTERNAL_166b3107_4_k_cu_f3c59a7c_245304cute7productE,(_ZN40_INTERNAL_166b3107_4_k_cu_f3c59a7c_245304cuda3std3__45__cpo3endE - _ZN40_INTERNAL_166b3107_4_k_cu_f3c59a7c_245304cute7productE)
_ZN40_INTERNAL_166b3107_4_k_cu_f3c59a7c_245304cute7productE:
	.zero		1
	.type		_ZN40_INTERNAL_166b3107_4_k_cu_f3c59a7c_245304cuda3std3__45__cpo3endE,@object
	.size		_ZN40_INTERNAL_166b3107_4_k_cu_f3c59a7c_245304cuda3std3__45__cpo3endE,(_ZN40_INTERNAL_166b3107_4_k_cu_f3c59a7c_245304cuda3std3__419piecewise_constructE - _ZN40_INTERNAL_166b3107_4_k_cu_f3c59a7c_245304cuda3std3__45__cpo3endE)
_ZN40_INTERNAL_166b3107_4_k_cu_f3c59a7c_245304cuda3std3__45__cpo3endE:
	.zero		1
	.type		_ZN40_INTERNAL_166b3107_4_k_cu_f3c59a7c_245304cuda3std3__419piecewise_constructE,@object
	.size		_ZN40_INTERNAL_166b3107_4_k_cu_f3c59a7c_245304cuda3std3__419piecewise_constructE,(_ZN40_INTERNAL_166b3107_4_k_cu_f3c59a7c_245304cuda3std3__45__cpo4cendE - _ZN40_INTERNAL_166b3107_4_k_cu_f3c59a7c_245304cuda3std3__419piecewise_constructE)
_ZN40_INTERNAL_166b3107_4_k_cu_f3c59a7c_245304cuda3std3__419piecewise_constructE:
	.zero		1
	.type		_ZN40_INTERNAL_166b3107_4_k_cu_f3c59a7c_245304cuda3std3__45__cpo4cendE,@object
	.size		_ZN40_INTERNAL_166b3107_4_k_cu_f3c59a7c_245304cuda3std3__45__cpo4cendE,(_ZN40_INTERNAL_166b3107_4_k_cu_f3c59a7c_245304cuda3std6ranges3__45__cpo4swapE - _ZN40_INTERNAL_166b3107_4_k_cu_f3c59a7c_245304cuda3std3__45__cpo4cendE)
_ZN40_INTERNAL_166b3107_4_k_cu_f3c59a7c_245304cuda3std3__45__cpo4cendE:
	.zero		1
	.type		_ZN40_INTERNAL_166b3107_4_k_cu_f3c59a7c_245304cuda3std6ranges3__45__cpo4swapE,@object
	.size		_ZN40_INTERNAL_166b3107_4_k_cu_f3c59a7c_245304cuda3std6ranges3__45__cpo4swapE,(.L_10 - _ZN40_INTERNAL_166b3107_4_k_cu_f3c59a7c_245304cuda3std6ranges3__45__cpo4swapE)
_ZN40_INTERNAL_166b3107_4_k_cu_f3c59a7c_245304cuda3std6ranges3__45__cpo4swapE:
	.zero		1
.L_10:


//--------------------- .nv.constant0._ZN7cutlass13device_kernelINS_4gemm6kernel13GemmUniversalIN4cute5tupleIJiiiiEEENS1_10collective13CollectiveMmaINS1_35MainloopSm100TmaUmmaWarpSpecializedILi8ELi2ELi4ENS5_IJNS4_1CILi2EEENSA_ILi1EEESC_EEEEENS5_IJNSA_ILi128EEENSA_ILi64EEESF_EEENS_6half_tENS5_IJlSC_lEEESI_SJ_NS4_8TiledMMAINS4_8MMA_AtomIJNS4_26SM100_MMA_F16BF16_2x1SM_SSISI_SI_fLi128ELi64ELNS4_4UMMA5MajorE0ELSO_0ELNSN_7ScaleInE0ELSP_0EEEEEENS4_6LayoutINS5_IJSC_SC_SC_EEENS5_IJNSA_ILi0EEESU_SU_EEEEENS5_IJNS4_10UnderscoreESX_SX_EEEEENS4_18SM100_TMA_2SM_LOADENS4_14ComposedLayoutINS4_7SwizzleILi3ELi4ELi3EEENS4_18smem_ptr_flag_bitsILi16EEENSS_INS5_IJNSA_ILi8EEESG_EEENS5_IJSG_SC_EEEEEEEvNS4_8identityES10_S1A_vS1B_EENS_8epilogue10collective18CollectiveEpilogueINS1D_23Sm100TmaWarpSpecializedILi3ELi2ELi16ELb1ELb0EEEJNS5_IJSG_SG_SF_EEENS5_IJNSS_ISG_SC_EENSS_INS5_IJNSA_ILi16EEESB_EEENS5_IJSC_NSA_ILi32EEEEEEEEEEESI_SJ_SI_SJ_NS1D_6fusion15FusionCallbacksIS1H_NS1Q_17LinearCombinationISI_fSI_fLNS_15FloatRoundStyleE2EEES1I_S1P_JEEENS4_5SM1004TMEM4LOAD26SM100_TMEM_LOAD_32dp32b16xENS4_13SM90_TMA_LOADENS11_INS12_ILi1ELi4ELi3EEES15_NSS_INS5_IJS16_S1K_EEENS5_IJS1K_SC_EEEEEEENS4_39AutoVectorizingCopyWithAssumedAlignmentILi128EEENS4_14SM90_TMA_STOREES25_S27_S27_EEEvvEEEEvNT_6ParamsE --------------------------
	.section	.nv.constant0._ZN7cutlass13device_kernelINS_4gemm6kernel13GemmUniversalIN4cute5tupleIJiiiiEEENS1_10collective13CollectiveMmaINS1_35MainloopSm100TmaUmmaWarpSpecializedILi8ELi2ELi4ENS5_IJNS4_1CILi2EEENSA_ILi1EEESC_EEEEENS5_IJNSA_ILi128EEENSA_ILi64EEESF_EEENS_6half_tENS5_IJlSC_lEEESI_SJ_NS4_8TiledMMAINS4_8MMA_AtomIJNS4_26SM100_MMA_F16BF16_2x1SM_SSISI_SI_fLi128ELi64ELNS4_4UMMA5MajorE0ELSO_0ELNSN_7ScaleInE0ELSP_0EEEEEENS4_6LayoutINS5_IJSC_SC_SC_EEENS5_IJNSA_ILi0EEESU_SU_EEEEENS5_IJNS4_10UnderscoreESX_SX_EEEEENS4_18SM100_TMA_2SM_LOADENS4_14ComposedLayoutINS4_7SwizzleILi3ELi4ELi3EEENS4_18smem_ptr_flag_bitsILi16EEENSS_INS5_IJNSA_ILi8EEESG_EEENS5_IJSG_SC_EEEEEEEvNS4_8identityES10_S1A_vS1B_EENS_8epilogue10collective18CollectiveEpilogueINS1D_23Sm100TmaWarpSpecializedILi3ELi2ELi16ELb1ELb0EEEJNS5_IJSG_SG_SF_EEENS5_IJNSS_ISG_SC_EENSS_INS5_IJNSA_ILi16EEESB_EEENS5_IJSC_NSA_ILi32EEEEEEEEEEESI_SJ_SI_SJ_NS1D_6fusion15FusionCallbacksIS1H_NS1Q_17LinearCombinationISI_fSI_fLNS_15FloatRoundStyleE2EEES1I_S1P_JEEENS4_5SM1004TMEM4LOAD26SM100_TMEM_LOAD_32dp32b16xENS4_13SM90_TMA_LOADENS11_INS12_ILi1ELi4ELi3EEES15_NSS_INS5_IJS16_S1K_EEENS5_IJS1K_SC_EEEEEEENS4_39AutoVectorizingCopyWithAssumedAlignmentILi128EEENS4_14SM90_TMA_STOREES25_S27_S27_EEEvvEEEEvNT_6ParamsE,"a",@progbits
	.sectionflags	@""
	.align	4
.nv.constant0._ZN7cutlass13device_kernelINS_4gemm6kernel13GemmUniversalIN4cute5tupleIJiiiiEEENS1_10collective13CollectiveMmaINS1_35MainloopSm100TmaUmmaWarpSpecializedILi8ELi2ELi4ENS5_IJNS4_1CILi2EEENSA_ILi1EEESC_EEEEENS5_IJNSA_ILi128EEENSA_ILi64EEESF_EEENS_6half_tENS5_IJlSC_lEEESI_SJ_NS4_8TiledMMAINS4_8MMA_AtomIJNS4_26SM100_MMA_F16BF16_2x1SM_SSISI_SI_fLi128ELi64ELNS4_4UMMA5MajorE0ELSO_0ELNSN_7ScaleInE0ELSP_0EEEEEENS4_6LayoutINS5_IJSC_SC_SC_EEENS5_IJNSA_ILi0EEESU_SU_EEEEENS5_IJNS4_10UnderscoreESX_SX_EEEEENS4_18SM100_TMA_2SM_LOADENS4_14ComposedLayoutINS4_7SwizzleILi3ELi4ELi3EEENS4_18smem_ptr_flag_bitsILi16EEENSS_INS5_IJNSA_ILi8EEESG_EEENS5_IJSG_SC_EEEEEEEvNS4_8identityES10_S1A_vS1B_EENS_8epilogue10collective18CollectiveEpilogueINS1D_23Sm100TmaWarpSpecializedILi3ELi2ELi16ELb1ELb0EEEJNS5_IJSG_SG_SF_EEENS5_IJNSS_ISG_SC_EENSS_INS5_IJNSA_ILi16EEESB_EEENS5_IJSC_NSA_ILi32EEEEEEEEEEESI_SJ_SI_SJ_NS1D_6fusion15FusionCallbacksIS1H_NS1Q_17LinearCombinationISI_fSI_fLNS_15FloatRoundStyleE2EEES1I_S1P_JEEENS4_5SM1004TMEM4LOAD26SM100_TMEM_LOAD_32dp32b16xENS4_13SM90_TMA_LOADENS11_INS12_ILi1ELi4ELi3EEES15_NSS_INS5_IJS16_S1K_EEENS5_IJS1K_SC_EEEEEEENS4_39AutoVectorizingCopyWithAssumedAlignmentILi128EEENS4_14SM90_TMA_STOREES25_S27_S27_EEEvvEEEEvNT_6ParamsE:
	.zero		2944


//--------------------- SYMBOLS --------------------------

	.type		.nv.reservedSmem.offset0,@object
	.size		.nv.reservedSmem.offset0,0x4
	.type		.nv.reservedSmem.cap,@object
	.size		.nv.reservedSmem.cap,0x4
	.type		__assertfail,@function
